//
// Generated by NVIDIA NVVM Compiler
//
// Compiler Build ID: CL-36424714
// Cuda compilation tools, release 13.0, V13.0.88
// Based on NVVM 20.0.0
//

.version 9.0
.target sm_100
.address_size 64

	// .globl	_Z4evalPKfPfmi
.global .align 4 .b8 __cudart_i2opi_f[24] = {65, 144, 67, 60, 153, 149, 98, 219, 192, 221, 52, 245, 209, 87, 39, 252, 41, 21, 68, 78, 110, 131, 249, 162};

.visible .entry _Z4evalPKfPfmi(
	.param .u64 .ptr .align 1 _Z4evalPKfPfmi_param_0,
	.param .u64 .ptr .align 1 _Z4evalPKfPfmi_param_1,
	.param .u64 _Z4evalPKfPfmi_param_2,
	.param .u32 _Z4evalPKfPfmi_param_3
)
{
	.local .align 4 .b8 	__local_depot0[28];
	.reg .b64 	%SP;
	.reg .b64 	%SPL;
	.reg .pred 	%p<31>;
	.reg .b32 	%r<104>;
	.reg .b32 	%f<130>;
	.reg .b64 	%rd<50>;
	.reg .b64 	%fd<5>;

	mov.u64 	%SPL, __local_depot0;
	ld.param.u64 	%rd17, [_Z4evalPKfPfmi_param_0];
	ld.param.u64 	%rd18, [_Z4evalPKfPfmi_param_1];
	ld.param.u64 	%rd19, [_Z4evalPKfPfmi_param_2];
	ld.param.u32 	%r35, [_Z4evalPKfPfmi_param_3];
	cvta.to.global.u64 	%rd1, %rd18;
	add.u64 	%rd2, %SPL, 0;
	add.u64 	%rd3, %SPL, 0;
	mov.u32 	%r36, %ctaid.x;
	mov.u32 	%r37, %ntid.x;
	mov.u32 	%r38, %tid.x;
	mad.lo.s32 	%r39, %r36, %r37, %r38;
	cvt.u64.u32 	%rd4, %r39;
	setp.le.u64 	%p1, %rd19, %rd4;
	@%p1 bra 	$L__BB0_28;
	setp.lt.s32 	%p2, %r35, 1;
	mov.f32 	%f129, 0f00000000;
	@%p2 bra 	$L__BB0_25;
	cvt.s64.s32 	%rd22, %r35;
	mul.lo.s64 	%rd5, %rd22, %rd4;
	cvta.to.global.u64 	%rd6, %rd17;
	mov.f32 	%f129, 0f00000000;
	mov.b32 	%r94, 0;
	mov.u64 	%rd37, __cudart_i2opi_f;
$L__BB0_3:
	cvt.u64.u32 	%rd23, %r94;
	add.s64 	%rd24, %rd5, %rd23;
	shl.b64 	%rd25, %rd24, 2;
	add.s64 	%rd26, %rd6, %rd25;
	ld.global.f32 	%f2, [%rd26];
	mul.f32 	%f26, %f2, 0f3F22F983;
	cvt.rni.s32.f32 	%r98, %f26;
	cvt.rn.f32.s32 	%f27, %r98;
	fma.rn.f32 	%f28, %f27, 0fBFC90FDA, %f2;
	fma.rn.f32 	%f29, %f27, 0fB3A22168, %f28;
	fma.rn.f32 	%f126, %f27, 0fA7C234C5, %f29;
	abs.f32 	%f4, %f2;
	setp.ltu.f32 	%p3, %f4, 0f47CE4780;
	@%p3 bra 	$L__BB0_11;
	setp.neu.f32 	%p4, %f4, 0f7F800000;
	@%p4 bra 	$L__BB0_6;
	mov.f32 	%f32, 0f00000000;
	mul.rn.f32 	%f126, %f2, %f32;
	mov.b32 	%r98, 0;
	bra.uni 	$L__BB0_11;
$L__BB0_6:
	mov.b32 	%r3, %f2;
	shl.b32 	%r42, %r3, 8;
	or.b32  	%r4, %r42, -2147483648;
	mov.b64 	%rd48, 0;
	mov.b32 	%r95, 0;
	mov.u64 	%rd46, %rd37;
	mov.u64 	%rd47, %rd3;
$L__BB0_7:
	.pragma "nounroll";
	ld.global.nc.u32 	%r43, [%rd46];
	mad.wide.u32 	%rd29, %r43, %r4, %rd48;
	shr.u64 	%rd48, %rd29, 32;
	st.local.u32 	[%rd47], %rd29;
	add.s32 	%r95, %r95, 1;
	add.s64 	%rd47, %rd47, 4;
	add.s64 	%rd46, %rd46, 4;
	setp.ne.s32 	%p5, %r95, 6;
	@%p5 bra 	$L__BB0_7;
	shr.u32 	%r44, %r3, 23;
	st.local.u32 	[%rd3+24], %rd48;
	and.b32  	%r7, %r44, 31;
	and.b32  	%r45, %r44, 224;
	add.s32 	%r46, %r45, -128;
	shr.u32 	%r47, %r46, 5;
	mul.wide.u32 	%rd30, %r47, 4;
	sub.s64 	%rd13, %rd3, %rd30;
	ld.local.u32 	%r96, [%rd13+24];
	ld.local.u32 	%r97, [%rd13+20];
	setp.eq.s32 	%p6, %r7, 0;
	@%p6 bra 	$L__BB0_10;
	shf.l.wrap.b32 	%r96, %r97, %r96, %r7;
	ld.local.u32 	%r48, [%rd13+16];
	shf.l.wrap.b32 	%r97, %r48, %r97, %r7;
$L__BB0_10:
	shr.u32 	%r49, %r96, 30;
	shf.l.wrap.b32 	%r50, %r97, %r96, 2;
	shl.b32 	%r51, %r97, 2;
	shr.u32 	%r52, %r50, 31;
	add.s32 	%r53, %r52, %r49;
	neg.s32 	%r54, %r53;
	setp.lt.s32 	%p7, %r3, 0;
	selp.b32 	%r98, %r54, %r53, %p7;
	xor.b32  	%r55, %r50, %r3;
	shr.s32 	%r56, %r50, 31;
	xor.b32  	%r57, %r56, %r50;
	xor.b32  	%r58, %r56, %r51;
	cvt.u64.u32 	%rd31, %r57;
	shl.b64 	%rd32, %rd31, 32;
	cvt.u64.u32 	%rd33, %r58;
	or.b64  	%rd34, %rd32, %rd33;
	cvt.rn.f64.s64 	%fd1, %rd34;
	mul.f64 	%fd2, %fd1, 0d3BF921FB54442D19;
	cvt.rn.f32.f64 	%f30, %fd2;
	neg.f32 	%f31, %f30;
	setp.lt.s32 	%p8, %r55, 0;
	selp.f32 	%f126, %f31, %f30, %p8;
$L__BB0_11:
	mul.rn.f32 	%f33, %f126, %f126;
	and.b32  	%r60, %r98, 1;
	setp.eq.b32 	%p9, %r60, 1;
	selp.f32 	%f34, 0f3F800000, %f126, %p9;
	fma.rn.f32 	%f35, %f33, %f34, 0f00000000;
	fma.rn.f32 	%f36, %f33, 0f37CBAC00, 0fBAB607ED;
	selp.f32 	%f37, %f36, 0fB94D4153, %p9;
	selp.f32 	%f38, 0f3D2AAABB, 0f3C0885E4, %p9;
	fma.rn.f32 	%f39, %f37, %f33, %f38;
	selp.f32 	%f40, 0fBEFFFFFF, 0fBE2AAAA8, %p9;
	fma.rn.f32 	%f41, %f39, %f33, %f40;
	fma.rn.f32 	%f42, %f41, %f35, %f34;
	and.b32  	%r61, %r98, 2;
	setp.eq.s32 	%p10, %r61, 0;
	mov.f32 	%f43, 0f00000000;
	sub.f32 	%f44, %f43, %f42;
	selp.f32 	%f8, %f42, %f44, %p10;
	add.s32 	%r94, %r94, 1;
	cvt.rn.f32.u32 	%f45, %r94;
	mul.f32 	%f46, %f2, %f45;
	mul.f32 	%f47, %f2, %f46;
	div.rn.f32 	%f9, %f47, 0f40490FDB;
	mul.f32 	%f48, %f9, 0f3F22F983;
	cvt.rni.s32.f32 	%r102, %f48;
	cvt.rn.f32.s32 	%f49, %r102;
	fma.rn.f32 	%f50, %f49, 0fBFC90FDA, %f9;
	fma.rn.f32 	%f51, %f49, 0fB3A22168, %f50;
	fma.rn.f32 	%f127, %f49, 0fA7C234C5, %f51;
	abs.f32 	%f11, %f9;
	setp.ltu.f32 	%p11, %f11, 0f47CE4780;
	@%p11 bra 	$L__BB0_19;
	setp.neu.f32 	%p12, %f11, 0f7F800000;
	@%p12 bra 	$L__BB0_14;
	mov.f32 	%f54, 0f00000000;
	mul.rn.f32 	%f127, %f9, %f54;
	mov.b32 	%r102, 0;
	bra.uni 	$L__BB0_19;
$L__BB0_14:
	mov.b32 	%r18, %f9;
	shl.b32 	%r63, %r18, 8;
	or.b32  	%r19, %r63, -2147483648;
	mov.b64 	%rd49, 0;
	mov.b32 	%r99, 0;
$L__BB0_15:
	.pragma "nounroll";
	mul.wide.u32 	%rd36, %r99, 4;
	add.s64 	%rd38, %rd37, %rd36;
	ld.global.nc.u32 	%r64, [%rd38];
	mad.wide.u32 	%rd39, %r64, %r19, %rd49;
	shr.u64 	%rd49, %rd39, 32;
	add.s64 	%rd40, %rd2, %rd36;
	st.local.u32 	[%rd40], %rd39;
	add.s32 	%r99, %r99, 1;
	setp.ne.s32 	%p13, %r99, 6;
	@%p13 bra 	$L__BB0_15;
	shr.u32 	%r65, %r18, 23;
	st.local.u32 	[%rd2+24], %rd49;
	and.b32  	%r22, %r65, 31;
	and.b32  	%r66, %r65, 224;
	add.s32 	%r67, %r66, -128;
	shr.u32 	%r68, %r67, 5;
	mul.wide.u32 	%rd41, %r68, 4;
	sub.s64 	%rd16, %rd2, %rd41;
	ld.local.u32 	%r100, [%rd16+24];
	ld.local.u32 	%r101, [%rd16+20];
	setp.eq.s32 	%p14, %r22, 0;
	@%p14 bra 	$L__BB0_18;
	shf.l.wrap.b32 	%r100, %r101, %r100, %r22;
	ld.local.u32 	%r69, [%rd16+16];
	shf.l.wrap.b32 	%r101, %r69, %r101, %r22;
$L__BB0_18:
	shr.u32 	%r70, %r100, 30;
	shf.l.wrap.b32 	%r71, %r101, %r100, 2;
	shl.b32 	%r72, %r101, 2;
	shr.u32 	%r73, %r71, 31;
	add.s32 	%r74, %r73, %r70;
	neg.s32 	%r75, %r74;
	setp.lt.s32 	%p15, %r18, 0;
	selp.b32 	%r102, %r75, %r74, %p15;
	xor.b32  	%r76, %r71, %r18;
	shr.s32 	%r77, %r71, 31;
	xor.b32  	%r78, %r77, %r71;
	xor.b32  	%r79, %r77, %r72;
	cvt.u64.u32 	%rd42, %r78;
	shl.b64 	%rd43, %rd42, 32;
	cvt.u64.u32 	%rd44, %r79;
	or.b64  	%rd45, %rd43, %rd44;
	cvt.rn.f64.s64 	%fd3, %rd45;
	mul.f64 	%fd4, %fd3, 0d3BF921FB54442D19;
	cvt.rn.f32.f64 	%f52, %fd4;
	neg.f32 	%f53, %f52;
	setp.lt.s32 	%p16, %r76, 0;
	selp.f32 	%f127, %f53, %f52, %p16;
$L__BB0_19:
	mul.rn.f32 	%f56, %f127, %f127;
	and.b32  	%r81, %r102, 1;
	setp.eq.b32 	%p17, %r81, 1;
	selp.f32 	%f57, 0f3F800000, %f127, %p17;
	fma.rn.f32 	%f58, %f56, %f57, 0f00000000;
	fma.rn.f32 	%f59, %f56, 0f37CBAC00, 0fBAB607ED;
	selp.f32 	%f60, %f59, 0fB94D4153, %p17;
	selp.f32 	%f61, 0f3D2AAABB, 0f3C0885E4, %p17;
	fma.rn.f32 	%f62, %f60, %f56, %f61;
	selp.f32 	%f63, 0fBEFFFFFF, 0fBE2AAAA8, %p17;
	fma.rn.f32 	%f64, %f62, %f56, %f63;
	fma.rn.f32 	%f65, %f64, %f58, %f57;
	and.b32  	%r82, %r102, 2;
	setp.eq.s32 	%p18, %r82, 0;
	mov.f32 	%f66, 0f00000000;
	sub.f32 	%f67, %f66, %f65;
	selp.f32 	%f15, %f65, %f67, %p18;
	abs.f32 	%f16, %f15;
	setp.eq.f32 	%p19, %f15, 0f3F800000;
	mov.f32 	%f128, 0f3F800000;
	@%p19 bra 	$L__BB0_24;
	setp.num.f32 	%p20, %f16, %f16;
	@%p20 bra 	$L__BB0_22;
	mov.f32 	%f123, 0f41A00000;
	add.rn.f32 	%f128, %f15, %f123;
	bra.uni 	$L__BB0_24;
$L__BB0_22:
	setp.lt.f32 	%p21, %f16, 0f00800000;
	mul.f32 	%f68, %f16, 0f4B800000;
	selp.f32 	%f69, %f68, %f16, %p21;
	mov.b32 	%r83, %f69;
	add.s32 	%r84, %r83, -1060439283;
	and.b32  	%r85, %r84, -8388608;
	sub.s32 	%r86, %r83, %r85;
	mov.b32 	%f70, %r86;
	cvt.rn.f32.s32 	%f71, %r85;
	selp.f32 	%f72, 0fC1C00000, 0f00000000, %p21;
	fma.rn.f32 	%f73, %f71, 0f34000000, %f72;
	add.f32 	%f74, %f70, 0fBF800000;
	add.f32 	%f75, %f70, 0f3F800000;
	rcp.approx.ftz.f32 	%f76, %f75;
	add.f32 	%f77, %f74, %f74;
	mul.f32 	%f78, %f77, %f76;
	mul.f32 	%f79, %f78, %f78;
	neg.f32 	%f80, %f78;
	sub.f32 	%f81, %f74, %f78;
	add.f32 	%f82, %f81, %f81;
	fma.rn.f32 	%f83, %f80, %f74, %f82;
	mul.rn.f32 	%f84, %f76, %f83;
	fma.rn.f32 	%f85, %f79, 0f3A2C32E4, 0f3B52E7DB;
	fma.rn.f32 	%f86, %f85, %f79, 0f3C93BB73;
	fma.rn.f32 	%f87, %f86, %f79, 0f3DF6384F;
	mul.rn.f32 	%f88, %f87, %f79;
	fma.rn.f32 	%f89, %f78, 0f3FB8AA3B, %f73;
	mul.f32 	%f90, %f88, 0f40400000;
	sub.f32 	%f91, %f73, %f89;
	fma.rn.f32 	%f92, %f78, 0f3FB8AA3B, %f91;
	fma.rn.f32 	%f93, %f84, 0f3FB8AA3B, %f92;
	fma.rn.f32 	%f94, %f78, 0f32A55E34, %f93;
	fma.rn.f32 	%f95, %f90, %f84, %f94;
	fma.rn.f32 	%f96, %f88, %f78, %f95;
	add.rn.f32 	%f97, %f89, %f96;
	mov.f32 	%f98, 0f41A00000;
	mul.rn.f32 	%f99, %f97, %f98;
	cvt.rni.f32.f32 	%f100, %f99;
	sub.f32 	%f101, %f99, %f100;
	neg.f32 	%f102, %f99;
	fma.rn.f32 	%f103, %f97, 0f41A00000, %f102;
	neg.f32 	%f104, %f89;
	add.rn.f32 	%f105, %f97, %f104;
	neg.f32 	%f106, %f105;
	add.rn.f32 	%f107, %f96, %f106;
	fma.rn.f32 	%f108, %f107, 0f41A00000, %f103;
	add.f32 	%f109, %f101, %f108;
	setp.gt.f32 	%p22, %f100, 0f00000000;
	selp.b32 	%r87, 0, -2097152000, %p22;
	setp.neu.f32 	%p23, %f15, 0f00000000;
	setp.neu.f32 	%p24, %f16, 0f7F800000;
	setp.lt.f32 	%p25, %f99, 0f00000000;
	selp.f32 	%f110, 0f00000000, 0f7F800000, %p25;
	abs.f32 	%f111, %f99;
	setp.gt.f32 	%p26, %f111, 0f43180000;
	cvt.rzi.s32.f32 	%r88, %f100;
	shl.b32 	%r89, %r88, 23;
	sub.s32 	%r90, %r89, %r87;
	mov.b32 	%f112, %r90;
	add.s32 	%r91, %r87, 2130706432;
	mov.b32 	%f113, %r91;
	fma.rn.f32 	%f114, %f109, 0f391FCB8E, 0f3AAF85ED;
	fma.rn.f32 	%f115, %f114, %f109, 0f3C1D9856;
	fma.rn.f32 	%f116, %f115, %f109, 0f3D6357BB;
	fma.rn.f32 	%f117, %f116, %f109, 0f3E75FDEC;
	fma.rn.f32 	%f118, %f117, %f109, 0f3F317218;
	fma.rn.f32 	%f119, %f118, %f109, 0f3F800000;
	mul.f32 	%f120, %f119, %f113;
	mul.f32 	%f121, %f120, %f112;
	selp.f32 	%f128, %f110, %f121, %p26;
	and.pred  	%p27, %p23, %p24;
	@%p27 bra 	$L__BB0_24;
	add.f32 	%f122, %f15, %f15;
	mov.b32 	%r92, %f122;
	and.b32  	%r93, %r92, 2147483647;
	mov.b32 	%f128, %r93;
$L__BB0_24:
	fma.rn.f32 	%f129, %f8, %f128, %f129;
	setp.ne.s32 	%p28, %r94, %r35;
	@%p28 bra 	$L__BB0_3;
$L__BB0_25:
	neg.f32 	%f23, %f129;
	ld.global.u32 	%r103, [%rd1];
	mov.b32 	%r32, %f23;
$L__BB0_26:
	mov.b32 	%f124, %r103;
	setp.leu.f32 	%p29, %f124, %f23;
	@%p29 bra 	$L__BB0_28;
	atom.relaxed.global.cas.b32 	%r34, [%rd1], %r103, %r32;
	setp.ne.s32 	%p30, %r34, %r103;
	mov.u32 	%r103, %r34;
	@%p30 bra 	$L__BB0_26;
$L__BB0_28:
	ret;

}


// ===== COMPILED SASS (sm_100) =====

	.target	sm_100

	.elftype	@"ET_EXEC"


//--------------------- .note.nv.tkinfo           --------------------------
	.section	.note.nv.tkinfo,"",@"SHT_NOTE"
	.sectionflags	@"SHF_NOTE_NV_TKINFO"
	.tkinfo
        /*0018*/ 	.word	0x00000002
        /*0030*/ 	.string	""
        /*0030*/ 	.string	"ptxas"
        /*0030*/ 	.string	"Cuda compilation tools, release 13.0, V13.0.88"
        /*0030*/ 	.string	"Build cuda_13.0.r13.0/compiler.36424714_0"
        /*0030*/ 	.string	"-arch sm_100 -m 64 "



//--------------------- .note.nv.cuinfo           --------------------------
	.section	.note.nv.cuinfo,"",@"SHT_NOTE"
	.sectionflags	@"SHF_NOTE_NV_CUINFO"
        /*0018*/ 	.short	0x0002
        /*001a*/ 	.short	0x0064
        /*001c*/ 	.short	0x0082
	.zero		2


//--------------------- .nv.info                  --------------------------
	.section	.nv.info,"",@"SHT_CUDA_INFO"
	.align	4


	//----- nvinfo : EIATTR_REGCOUNT
	.align		4
        /*0000*/ 	.byte	0x04, 0x2f
        /*0002*/ 	.short	(.L_2 - .L_1)
	.align		4
.L_1:
        /*0004*/ 	.word	index@(_Z4evalPKfPfmi)
        /*0008*/ 	.word	0x00000016


	//----- nvinfo : EIATTR_FRAME_SIZE
	.align		4
.L_2:
        /*000c*/ 	.byte	0x04, 0x11
        /*000e*/ 	.short	(.L_4 - .L_3)
	.align		4
.L_3:
        /*0010*/ 	.word	index@($__internal_0_$__cuda_sm3x_div_rn_noftz_f32_slowpath)
        /*0014*/ 	.word	0x00000020


	//----- nvinfo : EIATTR_FRAME_SIZE
	.align		4
.L_4:
        /*0018*/ 	.byte	0x04, 0x11
        /*001a*/ 	.short	(.L_6 - .L_5)
	.align		4
.L_5:
        /*001c*/ 	.word	index@(_Z4evalPKfPfmi)
        /*0020*/ 	.word	0x00000020


	//----- nvinfo : EIATTR_MIN_STACK_SIZE
	.align		4
.L_6:
        /*0024*/ 	.byte	0x04, 0x12
        /*0026*/ 	.short	(.L_8 - .L_7)
	.align		4
.L_7:
        /*0028*/ 	.word	index@(_Z4evalPKfPfmi)
        /*002c*/ 	.word	0x00000020
.L_8:


//--------------------- .nv.compat                --------------------------
	.section	.nv.compat,"",@"SHT_CUDA_COMPAT_INFO"
	.align	4
        /*0000*/ 	.byte	0x02, 0x09, 0x00, 0x00, 0x02, 0x02, 0x01, 0x00, 0x02, 0x05, 0x05, 0x00, 0x03, 0x07, 0x01, 0x01
        /*0010*/ 	.byte	0x02, 0x03, 0x00, 0x00, 0x02, 0x06, 0x01, 0x00, 0x04, 0x0b, 0x08, 0x00, 0x01, 0x00, 0x00, 0x00
        /*0020*/ 	.byte	0x00, 0x00, 0x00, 0x00


//--------------------- .nv.info._Z4evalPKfPfmi   --------------------------
	.section	.nv.info._Z4evalPKfPfmi,"",@"SHT_CUDA_INFO"
	.sectionflags	@""
	.align	4


	//----- nvinfo : EIATTR_CUDA_API_VERSION
	.align		4
        /*0000*/ 	.byte	0x04, 0x37
        /*0002*/ 	.short	(.L_10 - .L_9)
.L_9:
        /*0004*/ 	.word	0x00000082


	//----- nvinfo : EIATTR_KPARAM_INFO
	.align		4
.L_10:
        /*0008*/ 	.byte	0x04, 0x17
        /*000a*/ 	.short	(.L_12 - .L_11)
.L_11:
        /*000c*/ 	.word	0x00000000
        /*0010*/ 	.short	0x0003
        /*0012*/ 	.short	0x0018
        /*0014*/ 	.byte	0x00, 0xf0, 0x11, 0x00


	//----- nvinfo : EIATTR_KPARAM_INFO
	.align		4
.L_12:
        /*0018*/ 	.byte	0x04, 0x17
        /*001a*/ 	.short	(.L_14 - .L_13)
.L_13:
        /*001c*/ 	.word	0x00000000
        /*0020*/ 	.short	0x0002
        /*0022*/ 	.short	0x0010
        /*0024*/ 	.byte	0x00, 0xf0, 0x21, 0x00


	//----- nvinfo : EIATTR_KPARAM_INFO
	.align		4
.L_14:
        /*0028*/ 	.byte	0x04, 0x17
        /*002a*/ 	.short	(.L_16 - .L_15)
.L_15:
        /*002c*/ 	.word	0x00000000
        /*0030*/ 	.short	0x0001
        /*0032*/ 	.short	0x0008
        /*0034*/ 	.byte	0x00, 0xf5, 0x21, 0x00


	//----- nvinfo : EIATTR_KPARAM_INFO
	.align		4
.L_16:
        /*0038*/ 	.byte	0x04, 0x17
        /*003a*/ 	.short	(.L_18 - .L_17)
.L_17:
        /*003c*/ 	.word	0x00000000
        /*0040*/ 	.short	0x0000
        /*0042*/ 	.short	0x0000
        /*0044*/ 	.byte	0x00, 0xf5, 0x21, 0x00


	//----- nvinfo : EIATTR_SPARSE_MMA_MASK
	.align		4
.L_18:
        /*0048*/ 	.byte	0x03, 0x50
        /*004a*/ 	.short	0x0000


	//----- nvinfo : EIATTR_MAXREG_COUNT
	.align		4
        /*004c*/ 	.byte	0x03, 0x1b
        /*004e*/ 	.short	0x00ff


	//----- nvinfo : EIATTR_MERCURY_ISA_VERSION
	.align		4
        /*0050*/ 	.byte	0x03, 0x5f
        /*0052*/ 	.short	0x0101


	//----- nvinfo : EIATTR_VRC_CTA_INIT_COUNT
	.align		4
        /*0054*/ 	.byte	0x02, 0x4a
	.zero		1
	.zero		1


	//----- nvinfo : EIATTR_EXIT_INSTR_OFFSETS
	.align		4
        /*0058*/ 	.byte	0x04, 0x1c
        /*005a*/ 	.short	(.L_20 - .L_19)


	//   ....[0]....
.L_19:
        /*005c*/ 	.word	0x00000090


	//   ....[1]....
        /*0060*/ 	.word	0x000011c0


	//   ....[2]....
        /*0064*/ 	.word	0x00001210


	//----- nvinfo : EIATTR_CRS_STACK_SIZE
	.align		4
.L_20:
        /*0068*/ 	.byte	0x04, 0x1e
        /*006a*/ 	.short	(.L_22 - .L_21)
.L_21:
        /*006c*/ 	.word	0x00000000


	//----- nvinfo : EIATTR_CBANK_PARAM_SIZE
	.align		4
.L_22:
        /*0070*/ 	.byte	0x03, 0x19
        /*0072*/ 	.short	0x001c


	//----- nvinfo : EIATTR_PARAM_CBANK
	.align		4
        /*0074*/ 	.byte	0x04, 0x0a
        /*0076*/ 	.short	(.L_24 - .L_23)
	.align		4
.L_23:
        /*0078*/ 	.word	index@(.nv.constant0._Z4evalPKfPfmi)
        /*007c*/ 	.short	0x0380
        /*007e*/ 	.short	0x001c


	//----- nvinfo : EIATTR_SW_WAR
	.align		4
.L_24:
        /*0080*/ 	.byte	0x04, 0x36
        /*0082*/ 	.short	(.L_26 - .L_25)
.L_25:
        /*0084*/ 	.word	0x00000008
.L_26:


//--------------------- .nv.callgraph             --------------------------
	.section	.nv.callgraph,"",@"SHT_CUDA_CALLGRAPH"
	.align	4
	.sectionentsize	8
	.align		4
        /*0000*/ 	.word	0x00000000
	.align		4
        /*0004*/ 	.word	0xffffffff
	.align		4
        /*0008*/ 	.word	0x00000000
	.align		4
        /*000c*/ 	.word	0xfffffffe
	.align		4
        /*0010*/ 	.word	0x00000000
	.align		4
        /*0014*/ 	.word	0xfffffffd
	.align		4
        /*0018*/ 	.word	0x00000000
	.align		4
        /*001c*/ 	.word	0xfffffffc


//--------------------- .nv.constant4             --------------------------
	.section	.nv.constant4,"a",@progbits
	.align	8
	.align		8
.nv.constant4:
        /*0000*/ 	.dword	__cudart_i2opi_f


//--------------------- .text._Z4evalPKfPfmi      --------------------------
	.section	.text._Z4evalPKfPfmi,"ax",@progbits
	.align	128
        .global         _Z4evalPKfPfmi
        .type           _Z4evalPKfPfmi,@function
        .size           _Z4evalPKfPfmi,(.L_x_26 - _Z4evalPKfPfmi)
        .other          _Z4evalPKfPfmi,@"STO_CUDA_ENTRY STV_DEFAULT"
_Z4evalPKfPfmi:
.text._Z4evalPKfPfmi:
[----:B------:R-:W0:Y:S01]  /*0000*/  LDC R1, c[0x0][0x37c] ;  /* 0x0000df00ff017b82 */ /* 0x000e220000000800 */
[----:B------:R-:W1:Y:S07]  /*0010*/  S2R R3, SR_TID.X ;  /* 0x0000000000037919 */ /* 0x000e6e0000002100 */
[----:B------:R-:W1:Y:S01]  /*0020*/  S2UR UR4, SR_CTAID.X ;  /* 0x00000000000479c3 */ /* 0x000e620000002500 */
[----:B------:R-:W2:Y:S01]  /*0030*/  LDCU.64 UR6, c[0x0][0x390] ;  /* 0x00007200ff0677ac */ /* 0x000ea20008000a00 */
[----:B0-----:R-:W-:-:S06]  /*0040*/  VIADD R1, R1, 0xffffffe0 ;  /* 0xffffffe001017836 */ /* 0x001fcc0000000000 */
[----:B------:R-:W1:Y:S02]  /*0050*/  LDC R0, c[0x0][0x360] ;  /* 0x0000d800ff007b82 */ /* 0x000e640000000800 */
[----:B-1----:R-:W-:-:S05]  /*0060*/  IMAD R0, R0, UR4, R3 ;  /* 0x0000000400007c24 */ /* 0x002fca000f8e0203 */
[----:B--2---:R-:W-:-:S04]  /*0070*/  ISETP.GE.U32.AND P0, PT, R0, UR6, PT ;  /* 0x0000000600007c0c */ /* 0x004fc8000bf06070 */
[----:B------:R-:W-:-:S13]  /*0080*/  ISETP.GE.U32.AND.EX P0, PT, RZ, UR7, PT, P0 ;  /* 0x00000007ff007c0c */ /* 0x000fda000bf06100 */
[----:B------:R-:W-:Y:S05]  /*0090*/  @P0 EXIT ;  /* 0x000000000000094d */ /* 0x000fea0003800000 */
[----:B------:R-:W0:Y:S01]  /*00a0*/  LDCU UR5, c[0x0][0x398] ;  /* 0x00007300ff0577ac */ /* 0x000e220008000800 */
[----:B------:R-:W-:Y:S01]  /*00b0*/  IMAD.MOV.U32 R5, RZ, RZ, RZ ;  /* 0x000000ffff057224 */ /* 0x000fe200078e00ff */
[----:B------:R-:W1:Y:S01]  /*00c0*/  LDCU.64 UR8, c[0x0][0x358] ;  /* 0x00006b00ff0877ac */ /* 0x000e620008000a00 */
[----:B0-----:R-:W-:-:S09]  /*00d0*/  UISETP.GE.AND UP0, UPT, UR5, 0x1, UPT ;  /* 0x000000010500788c */ /* 0x001fd2000bf06270 */
[----:B-1----:R-:W-:Y:S05]  /*00e0*/  BRA.U !UP0, `(.L_x_0) ;  /* 0x0000001108207547 */ /* 0x002fea000b800000 */
[----:B------:R-:W-:Y:S02]  /*00f0*/  USHF.R.S32.HI UR4, URZ, 0x1f, UR5 ;  /* 0x0000001fff047899 */ /* 0x000fe40008011405 */
[----:B------:R-:W-:-:S04]  /*0100*/  IMAD.WIDE.U32 R6, R0, UR5, RZ ;  /* 0x0000000500067c25 */ /* 0x000fc8000f8e00ff */
[----:B------:R-:W-:Y:S02]  /*0110*/  IMAD.MOV.U32 R5, RZ, RZ, RZ ;  /* 0x000000ffff057224 */ /* 0x000fe400078e00ff */
[----:B------:R-:W-:Y:S01]  /*0120*/  IMAD R9, R0, UR4, RZ ;  /* 0x0000000400097c24 */ /* 0x000fe2000f8e02ff */
[----:B------:R-:W-:-:S04]  /*0130*/  UMOV UR4, URZ ;  /* 0x000000ff00047c82 */ /* 0x000fc80008000000 */
[----:B------:R-:W-:-:S07]  /*0140*/  IADD3 R9, PT, PT, R7, R9, RZ ;  /* 0x0000000907097210 */ /* 0x000fce0007ffe0ff */
.L_x_11:
[----:B------:R-:W0:Y:S01]  /*0150*/  LDCU.64 UR6, c[0x0][0x380] ;  /* 0x00007000ff0677ac */ /* 0x000e220008000a00 */
[----:B------:R-:W-:-:S05]  /*0160*/  IADD3 R0, P0, PT, R6, UR4, RZ ;  /* 0x0000000406007c10 */ /* 0x000fca000ff1e0ff */
[----:B------:R-:W-:Y:S01]  /*0170*/  IMAD.X R3, RZ, RZ, R9, P0 ;  /* 0x000000ffff037224 */ /* 0x000fe200000e0609 */
[----:B0-----:R-:W-:-:S04]  /*0180*/  LEA R2, P0, R0, UR6, 0x2 ;  /* 0x0000000600027c11 */ /* 0x001fc8000f8010ff */
[----:B------:R-:W-:-:S05]  /*0190*/  LEA.HI.X R3, R0, UR7, R3, 0x2, P0 ;  /* 0x0000000700037c11 */ /* 0x000fca00080f1403 */
[----:B------:R-:W2:Y:S01]  /*01a0*/  LDG.E R13, desc[UR8][R2.64] ;  /* 0x00000008020d7981 */ /* 0x000ea2000c1e1900 */
[----:B------:R-:W-:Y:S01]  /*01b0*/  BSSY.RECONVERGENT B0, `(.L_x_1) ;  /* 0x0000040000007945 */ /* 0x000fe20003800200 */
[C---:B--2---:R-:W-:Y:S01]  /*01c0*/  FMUL R0, R13.reuse, 0.63661974668502807617 ;  /* 0x3f22f9830d007820 */ /* 0x044fe20000400000 */
[----:B------:R-:W-:-:S05]  /*01d0*/  FSETP.GE.AND P0, PT, |R13|, 105615, PT ;  /* 0x47ce47800d00780b */ /* 0x000fca0003f06200 */
[----:B------:R-:W0:Y:S02]  /*01e0*/  F2I.NTZ R0, R0 ;  /* 0x0000000000007305 */ /* 0x000e240000203100 */
[----:B0-----:R-:W-:-:S05]  /*01f0*/  I2FP.F32.S32 R4, R0 ;  /* 0x0000000000047245 */ /* 0x001fca0000201400 */
[----:B------:R-:W-:-:S04]  /*0200*/  FFMA R11, R4, -1.5707962512969970703, R13 ;  /* 0xbfc90fda040b7823 */ /* 0x000fc8000000000d */
[----:B------:R-:W-:-:S04]  /*0210*/  FFMA R11, R4, -7.5497894158615963534e-08, R11 ;  /* 0xb3a22168040b7823 */ /* 0x000fc8000000000b */
[----:B------:R-:W-:Y:S01]  /*0220*/  FFMA R4, R4, -5.3903029534742383927e-15, R11 ;  /* 0xa7c234c504047823 */ /* 0x000fe2000000000b */
[----:B------:R-:W-:Y:S06]  /*0230*/  @!P0 BRA `(.L_x_2) ;  /* 0x0000000000dc8947 */ /* 0x000fec0003800000 */
[----:B------:R-:W-:-:S13]  /*0240*/  FSETP.NEU.AND P0, PT, |R13|, +INF , PT ;  /* 0x7f8000000d00780b */ /* 0x000fda0003f0d200 */
[----:B------:R-:W-:Y:S01]  /*0250*/  @!P0 FMUL R4, RZ, R13 ;  /* 0x0000000dff048220 */ /* 0x000fe20000400000 */
[----:B------:R-:W-:Y:S01]  /*0260*/  @!P0 IMAD.MOV.U32 R0, RZ, RZ, RZ ;  /* 0x000000ffff008224 */ /* 0x000fe200078e00ff */
[----:B------:R-:W-:Y:S06]  /*0270*/  @!P0 BRA `(.L_x_2) ;  /* 0x0000000000cc8947 */ /* 0x000fec0003800000 */
[----:B------:R-:W-:Y:S02]  /*0280*/  IMAD.SHL.U32 R2, R13, 0x100, RZ ;  /* 0x000001000d027824 */ /* 0x000fe400078e00ff */
[----:B------:R-:W-:Y:S02]  /*0290*/  HFMA2 R8, -RZ, RZ, 0, 0 ;  /* 0x00000000ff087431 */ /* 0x000fe400000001ff */
[----:B------:R-:W-:Y:S01]  /*02a0*/  IMAD.MOV.U32 R0, RZ, RZ, R1 ;  /* 0x000000ffff007224 */ /* 0x000fe200078e0001 */
[----:B------:R-:W0:Y:S01]  /*02b0*/  LDCU.64 UR10, c[0x4][URZ] ;  /* 0x01000000ff0a77ac */ /* 0x000e220008000a00 */
[----:B------:R-:W-:Y:S01]  /*02c0*/  LOP3.LUT R17, R2, 0x80000000, RZ, 0xfc, !PT ;  /* 0x8000000002117812 */ /* 0x000fe200078efcff */
[----:B------:R-:W-:Y:S01]  /*02d0*/  UMOV UR6, URZ ;  /* 0x000000ff00067c82 */ /* 0x000fe20008000000 */
[----:B------:R-:W-:-:S05]  /*02e0*/  UMOV UR5, URZ ;  /* 0x000000ff00057c82 */ /* 0x000fca0008000000 */
.L_x_3:
[----:B0-----:R-:W-:Y:S02]  /*02f0*/  IMAD.U32 R10, RZ, RZ, UR10 ;  /* 0x0000000aff0a7e24 */ /* 0x001fe4000f8e00ff */
[----:B------:R-:W-:-:S05]  /*0300*/  IMAD.U32 R11, RZ, RZ, UR11 ;  /* 0x0000000bff0b7e24 */ /* 0x000fca000f8e00ff */
[----:B------:R-:W2:Y:S01]  /*0310*/  LDG.E.CONSTANT R2, desc[UR8][R10.64] ;  /* 0x000000080a027981 */ /* 0x000ea2000c1e9900 */
[----:B------:R-:W-:Y:S02]  /*0320*/  UIADD3 UR10, UP0, UPT, UR10, 0x4, URZ ;  /* 0x000000040a0a7890 */ /* 0x000fe4000ff1e0ff */
[----:B------:R-:W-:Y:S02]  /*0330*/  UIADD3 UR5, UPT, UPT, UR5, 0x1, URZ ;  /* 0x0000000105057890 */ /* 0x000fe4000fffe0ff */
[----:B------:R-:W-:Y:S02]  /*0340*/  UIADD3.X UR11, UPT, UPT, URZ, UR11, URZ, UP0, !UPT ;  /* 0x0000000bff0b7290 */ /* 0x000fe400087fe4ff */
[----:B------:R-:W-:Y:S01]  /*0350*/  UISETP.NE.AND UP0, UPT, UR5, 0x6, UPT ;  /* 0x000000060500788c */ /* 0x000fe2000bf05270 */
[----:B--2---:R-:W-:-:S03]  /*0360*/  IMAD.WIDE.U32 R2, R2, R17, RZ ;  /* 0x0000001102027225 */ /* 0x004fc600078e00ff */
[----:B------:R-:W-:-:S04]  /*0370*/  IADD3 R15, P0, PT, R2, R8, RZ ;  /* 0x00000008020f7210 */ /* 0x000fc80007f1e0ff */
[----:B------:R-:W-:Y:S01]  /*0380*/  IADD3.X R8, PT, PT, R3, UR6, RZ, P0, !PT ;  /* 0x0000000603087c10 */ /* 0x000fe200087fe4ff */
[----:B------:R0:W-:Y:S02]  /*0390*/  STL [R0], R15 ;  /* 0x0000000f00007387 */ /* 0x0001e40000100800 */
[----:B0-----:R-:W-:Y:S01]  /*03a0*/  IADD3 R0, PT, PT, R0, 0x4, RZ ;  /* 0x0000000400007810 */ /* 0x001fe20007ffe0ff */
[----:B------:R-:W-:Y:S06]  /*03b0*/  BRA.U UP0, `(.L_x_3) ;  /* 0xfffffffd00cc7547 */ /* 0x000fec000b83ffff */
[----:B------:R-:W-:Y:S01]  /*03c0*/  SHF.R.U32.HI R4, RZ, 0x17, R13 ;  /* 0x00000017ff047819 */ /* 0x000fe2000001160d */
[----:B------:R0:W-:Y:S03]  /*03d0*/  STL [R1+0x18], R8 ;  /* 0x0000180801007387 */ /* 0x0001e60000100800 */
[C---:B------:R-:W-:Y:S02]  /*03e0*/  LOP3.LUT R0, R4.reuse, 0xe0, RZ, 0xc0, !PT ;  /* 0x000000e004007812 */ /* 0x040fe400078ec0ff */
[----:B------:R-:W-:-:S03]  /*03f0*/  LOP3.LUT P0, RZ, R4, 0x1f, RZ, 0xc0, !PT ;  /* 0x0000001f04ff7812 */ /* 0x000fc6000780c0ff */
[----:B------:R-:W-:-:S05]  /*0400*/  VIADD R0, R0, 0xffffff80 ;  /* 0xffffff8000007836 */ /* 0x000fca0000000000 */
[----:B------:R-:W-:-:S05]  /*0410*/  SHF.R.U32.HI R0, RZ, 0x5, R0 ;  /* 0x00000005ff007819 */ /* 0x000fca0000011600 */
[----:B------:R-:W-:-:S05]  /*0420*/  IMAD R12, R0, -0x4, R1 ;  /* 0xfffffffc000c7824 */ /* 0x000fca00078e0201 */
[----:B------:R-:W2:Y:S04]  /*0430*/  LDL R0, [R12+0x18] ;  /* 0x000018000c007983 */ /* 0x000ea80000100800 */
[----:B------:R-:W2:Y:S04]  /*0440*/  LDL R3, [R12+0x14] ;  /* 0x000014000c037983 */ /* 0x000ea80000100800 */
[----:B------:R-:W3:Y:S01]  /*0450*/  @P0 LDL R2, [R12+0x10] ;  /* 0x000010000c020983 */ /* 0x000ee20000100800 */
[----:B------:R-:W-:Y:S01]  /*0460*/  LOP3.LUT R4, R4, 0x1f, RZ, 0xc0, !PT ;  /* 0x0000001f04047812 */ /* 0x000fe200078ec0ff */
[----:B------:R-:W-:Y:S01]  /*0470*/  UMOV UR6, 0x54442d19 ;  /* 0x54442d1900067882 */ /* 0x000fe20000000000 */
[----:B------:R-:W-:-:S02]  /*0480*/  UMOV UR7, 0x3bf921fb ;  /* 0x3bf921fb00077882 */ /* 0x000fc40000000000 */
[-C--:B--2---:R-:W-:Y:S02]  /*0490*/  @P0 SHF.L.W.U32.HI R0, R3, R4.reuse, R0 ;  /* 0x0000000403000219 */ /* 0x084fe40000010e00 */
[----:B---3--:R-:W-:Y:S02]  /*04a0*/  @P0 SHF.L.W.U32.HI R3, R2, R4, R3 ;  /* 0x0000000402030219 */ /* 0x008fe40000010e03 */
[----:B------:R-:W-:Y:S02]  /*04b0*/  ISETP.GE.AND P0, PT, R13, RZ, PT ;  /* 0x000000ff0d00720c */ /* 0x000fe40003f06270 */
[C---:B------:R-:W-:Y:S01]  /*04c0*/  SHF.L.W.U32.HI R2, R3.reuse, 0x2, R0 ;  /* 0x0000000203027819 */ /* 0x040fe20000010e00 */
[----:B------:R-:W-:-:S03]  /*04d0*/  IMAD.SHL.U32 R3, R3, 0x4, RZ ;  /* 0x0000000403037824 */ /* 0x000fc600078e00ff */
[----:B------:R-:W-:-:S04]  /*04e0*/  SHF.R.S32.HI R4, RZ, 0x1f, R2 ;  /* 0x0000001fff047819 */ /* 0x000fc80000011402 */
[C---:B------:R-:W-:Y:S02]  /*04f0*/  LOP3.LUT R10, R4.reuse, R3, RZ, 0x3c, !PT ;  /* 0x00000003040a7212 */ /* 0x040fe400078e3cff */
[----:B------:R-:W-:Y:S02]  /*0500*/  LOP3.LUT R11, R4, R2, RZ, 0x3c, !PT ;  /* 0x00000002040b7212 */ /* 0x000fe400078e3cff */
[----:B------:R-:W-:Y:S02]  /*0510*/  SHF.R.U32.HI R3, RZ, 0x1e, R0 ;  /* 0x0000001eff037819 */ /* 0x000fe40000011600 */
[C---:B------:R-:W-:Y:S02]  /*0520*/  LOP3.LUT R4, R2.reuse, R13, RZ, 0x3c, !PT ;  /* 0x0000000d02047212 */ /* 0x040fe400078e3cff */
[----:B------:R-:W1:Y:S01]  /*0530*/  I2F.F64.S64 R10, R10 ;  /* 0x0000000a000a7312 */ /* 0x000e620000301c00 */
[----:B------:R-:W-:Y:S02]  /*0540*/  LEA.HI R0, R2, R3, RZ, 0x1 ;  /* 0x0000000302007211 */ /* 0x000fe400078f08ff */
[----:B------:R-:W-:-:S03]  /*0550*/  ISETP.GE.AND P1, PT, R4, RZ, PT ;  /* 0x000000ff0400720c */ /* 0x000fc60003f26270 */
[----:B------:R-:W-:-:S05]  /*0560*/  IMAD.MOV R2, RZ, RZ, -R0 ;  /* 0x000000ffff027224 */ /* 0x000fca00078e0a00 */
[----:B------:R-:W-:Y:S01]  /*0570*/  @!P0 MOV R0, R2 ;  /* 0x0000000200008202 */ /* 0x000fe20000000f00 */
[----:B-1----:R-:W-:-:S10]  /*0580*/  DMUL R14, R10, UR6 ;  /* 0x000000060a0e7c28 */ /* 0x002fd40008000000 */
[----:B------:R-:W1:Y:S02]  /*0590*/  F2F.F32.F64 R14, R14 ;  /* 0x0000000e000e7310 */ /* 0x000e640000301000 */
[----:B01----:R-:W-:-:S07]  /*05a0*/  FSEL R4, -R14, R14, !P1 ;  /* 0x0000000e0e047208 */ /* 0x003fce0004800100 */
.L_x_2:
[----:B------:R-:W-:Y:S05]  /*05b0*/  BSYNC.RECONVERGENT B0 ;  /* 0x0000000000007941 */ /* 0x000fea0003800200 */
.L_x_1:
[----:B------:R-:W-:Y:S01]  /*05c0*/  LOP3.LUT R8, R0, 0x1, RZ, 0xc0, !PT ;  /* 0x0000000100087812 */ /* 0x000fe200078ec0ff */
[----:B------:R-:W-:Y:S02]  /*05d0*/  IMAD.MOV.U32 R2, RZ, RZ, 0x37cbac00 ;  /* 0x37cbac00ff027424 */ /* 0x000fe400078e00ff */
[----:B------:R-:W-:Y:S01]  /*05e0*/  FMUL R3, R4, R4 ;  /* 0x0000000404037220 */ /* 0x000fe20000400000 */
[----:B------:R-:W-:Y:S01]  /*05f0*/  UIADD3 UR4, UPT, UPT, UR4, 0x1, URZ ;  /* 0x0000000104047890 */ /* 0x000fe2000fffe0ff */
[----:B------:R-:W-:Y:S01]  /*0600*/  ISETP.NE.U32.AND P0, PT, R8, 0x1, PT ;  /* 0x000000010800780c */ /* 0x000fe20003f05070 */
[----:B------:R-:W-:Y:S02]  /*0610*/  IMAD.MOV.U32 R8, RZ, RZ, 0x3d2aaabb ;  /* 0x3d2aaabbff087424 */ /* 0x000fe400078e00ff */
[----:B------:R-:W-:Y:S01]  /*0620*/  FFMA R2, R3, R2, -0.0013887860113754868507 ;  /* 0xbab607ed03027423 */ /* 0x000fe20000000002 */
[----:B------:R-:W-:Y:S01]  /*0630*/  HFMA2 R11, -RZ, RZ, 2.142578125, 0.0004794597625732421875 ;  /* 0x40490fdbff0b7431 */ /* 0x000fe200000001ff */
[----:B------:R-:W-:Y:S01]  /*0640*/  LOP3.LUT P1, RZ, R0, 0x2, RZ, 0xc0, !PT ;  /* 0x0000000200ff7812 */ /* 0x000fe2000782c0ff */
[----:B------:R-:W-:Y:S01]  /*0650*/  IMAD.MOV.U32 R0, RZ, RZ, 0x3effffff ;  /* 0x3effffffff007424 */ /* 0x000fe200078e00ff */
[----:B------:R-:W-:Y:S01]  /*0660*/  FSEL R8, R8, 0.0083327032625675201416, !P0 ;  /* 0x3c0885e408087808 */ /* 0x000fe20004000000 */
[----:B------:R-:W-:Y:S01]  /*0670*/  IMAD.MOV.U32 R12, RZ, RZ, 0x3ea2f983 ;  /* 0x3ea2f983ff0c7424 */ /* 0x000fe200078e00ff */
[----:B------:R-:W-:Y:S01]  /*0680*/  FSEL R2, R2, -0.00019574658654164522886, !P0 ;  /* 0xb94d415302027808 */ /* 0x000fe20004000000 */
[----:B------:R-:W-:Y:S01]  /*0690*/  BSSY.RECONVERGENT B1, `(.L_x_4) ;  /* 0x0000015000017945 */ /* 0x000fe20003800200 */
[----:B------:R-:W-:-:S03]  /*06a0*/  I2FP.F32.U32 R10, UR4 ;  /* 0x00000004000a7c45 */ /* 0x000fc60008201000 */
[----:B------:R-:W-:Y:S01]  /*06b0*/  FFMA R8, R3, R2, R8 ;  /* 0x0000000203087223 */ /* 0x000fe20000000008 */
[----:B------:R-:W-:Y:S01]  /*06c0*/  FFMA R11, R12, -R11, 1 ;  /* 0x3f8000000c0b7423 */ /* 0x000fe2000000080b */
[C---:B------:R-:W-:Y:S01]  /*06d0*/  FMUL R2, R13.reuse, R10 ;  /* 0x0000000a0d027220 */ /* 0x040fe20000400000 */
[----:B------:R-:W-:Y:S02]  /*06e0*/  FSEL R10, -R0, -0.16666662693023681641, !P0 ;  /* 0xbe2aaaa8000a7808 */ /* 0x000fe40004000100 */
[----:B------:R-:W-:Y:S01]  /*06f0*/  FSEL R0, R4, 1, P0 ;  /* 0x3f80000004007808 */ /* 0x000fe20000000000 */
[----:B------:R-:W-:Y:S01]  /*0700*/  FMUL R2, R13, R2 ;  /* 0x000000020d027220 */ /* 0x000fe20000400000 */
[----:B------:R-:W-:Y:S01]  /*0710*/  FFMA R11, R11, R12, 0.31830987334251403809 ;  /* 0x3ea2f9830b0b7423 */ /* 0x000fe2000000000c */
[C---:B------:R-:W-:Y:S02]  /*0720*/  FFMA R8, R3.reuse, R8, R10 ;  /* 0x0000000803087223 */ /* 0x040fe4000000000a */
[----:B------:R-:W0:Y:S01]  /*0730*/  FCHK P0, R2, 3.1415927410125732422 ;  /* 0x40490fdb02007902 */ /* 0x000e220000000000 */
[----:B------:R-:W-:Y:S01]  /*0740*/  FFMA R3, R3, R0, RZ ;  /* 0x0000000003037223 */ /* 0x000fe200000000ff */
[----:B------:R-:W-:-:S03]  /*0750*/  FFMA R13, R2, R11, RZ ;  /* 0x0000000b020d7223 */ /* 0x000fc600000000ff */
[----:B------:R-:W-:Y:S01]  /*0760*/  FFMA R12, R3, R8, R0 ;  /* 0x00000008030c7223 */ /* 0x000fe20000000000 */
[----:B------:R-:W-:-:S03]  /*0770*/  FFMA R4, R13, -3.1415927410125732422, R2 ;  /* 0xc0490fdb0d047823 */ /* 0x000fc60000000002 */
[----:B------:R-:W-:Y:S01]  /*0780*/  @P1 FADD R12, RZ, -R12 ;  /* 0x8000000cff0c1221 */ /* 0x000fe20000000000 */
[----:B------:R-:W-:Y:S01]  /*0790*/  FFMA R13, R11, R4, R13 ;  /* 0x000000040b0d7223 */ /* 0x000fe2000000000d */
[----:B0-----:R-:W-:Y:S06]  /*07a0*/  @!P0 BRA `(.L_x_5) ;  /* 0x00000000000c8947 */ /* 0x001fec0003800000 */
[----:B------:R-:W-:-:S07]  /*07b0*/  MOV R4, 0x7d0 ;  /* 0x000007d000047802 */ /* 0x000fce0000000f00 */
[----:B------:R-:W-:Y:S05]  /*07c0*/  CALL.REL.NOINC `($__internal_0_$__cuda_sm3x_div_rn_noftz_f32_slowpath) ;  /* 0x0000000800947944 */ /* 0x000fea0003c00000 */
[----:B------:R-:W-:-:S07]  /*07d0*/  IMAD.MOV.U32 R13, RZ, RZ, R0 ;  /* 0x000000ffff0d7224 */ /* 0x000fce00078e0000 */
.L_x_5:
[----:B------:R-:W-:Y:S05]  /*07e0*/  BSYNC.RECONVERGENT B1 ;  /* 0x0000000000017941 */ /* 0x000fea0003800200 */
.L_x_4:
[C---:B------:R-:W-:Y:S01]  /*07f0*/  FMUL R0, R13.reuse, 0.63661974668502807617 ;  /* 0x3f22f9830d007820 */ /* 0x040fe20000400000 */
[----:B------:R-:W-:Y:S01]  /*0800*/  FSETP.GE.AND P0, PT, |R13|, 105615, PT ;  /* 0x47ce47800d00780b */ /* 0x000fe20003f06200 */
[----:B------:R-:W-:Y:S04]  /*0810*/  BSSY.RECONVERGENT B0, `(.L_x_6) ;  /* 0x000003a000007945 */ /* 0x000fe80003800200 */
        /* <DEDUP_REMOVED lines=10> */
[----:B------:R-:W0:Y:S01]  /*08c0*/  LDC.64 R2, c[0x4][RZ] ;  /* 0x01000000ff027b82 */ /* 0x000e220000000a00 */
[----:B------:R-:W-:Y:S01]  /*08d0*/  SHF.L.U32 R0, R13, 0x8, RZ ;  /* 0x000000080d007819 */ /* 0x000fe200000006ff */
[----:B------:R-:W-:Y:S01]  /*08e0*/  IMAD.MOV.U32 R8, RZ, RZ, RZ ;  /* 0x000000ffff087224 */ /* 0x000fe200078e00ff */
[----:B------:R-:W-:Y:S01]  /*08f0*/  UMOV UR5, URZ ;  /* 0x000000ff00057c82 */ /* 0x000fe20008000000 */
[----:B------:R-:W-:Y:S01]  /*0900*/  IMAD.MOV.U32 R4, RZ, RZ, RZ ;  /* 0x000000ffff047224 */ /* 0x000fe200078e00ff */
[----:B------:R-:W-:-:S07]  /*0910*/  LOP3.LUT R19, R0, 0x80000000, RZ, 0xfc, !PT ;  /* 0x8000000000137812 */ /* 0x000fce00078efcff */
.L_x_8:
[----:B0-----:R-:W-:-:S06]  /*0920*/  IMAD.WIDE.U32 R10, R4, 0x4, R2 ;  /* 0x00000004040a7825 */ /* 0x001fcc00078e0002 */
[----:B------:R-:W2:Y:S01]  /*0930*/  LDG.E.CONSTANT R10, desc[UR8][R10.64] ;  /* 0x000000080a0a7981 */ /* 0x000ea2000c1e9900 */
[C---:B-1----:R-:W-:Y:S01]  /*0940*/  LEA R0, R4.reuse, R1, 0x2 ;  /* 0x0000000104007211 */ /* 0x042fe200078e10ff */
[----:B------:R-:W-:-:S05]  /*0950*/  VIADD R4, R4, 0x1 ;  /* 0x0000000104047836 */ /* 0x000fca0000000000 */
[----:B------:R-:W-:Y:S01]  /*0960*/  ISETP.NE.AND P0, PT, R4, 0x6, PT ;  /* 0x000000060400780c */ /* 0x000fe20003f05270 */
[----:B--2---:R-:W-:-:S03]  /*0970*/  IMAD.WIDE.U32 R14, R10, R19, RZ ;  /* 0x000000130a0e7225 */ /* 0x004fc600078e00ff */
[----:B------:R-:W-:-:S04]  /*0980*/  IADD3 R17, P1, PT, R14, R8, RZ ;  /* 0x000000080e117210 */ /* 0x000fc80007f3e0ff */
[----:B------:R-:W-:Y:S01]  /*0990*/  IADD3.X R8, PT, PT, R15, UR5, RZ, P1, !PT ;  /* 0x000000050f087c10 */ /* 0x000fe20008ffe4ff */
[----:B------:R1:W-:Y:S04]  /*09a0*/  STL [R0], R17 ;  /* 0x0000001100007387 */ /* 0x0003e80000100800 */
[----:B------:R-:W-:Y:S05]  /*09b0*/  @P0 BRA `(.L_x_8) ;  /* 0xfffffffc00d80947 */ /* 0x000fea000383ffff */
[----:B------:R-:W-:Y:S01]  /*09c0*/  SHF.R.U32.HI R4, RZ, 0x17, R13 ;  /* 0x00000017ff047819 */ /* 0x000fe2000001160d */
[----:B------:R0:W-:Y:S03]  /*09d0*/  STL [R1+0x18], R8 ;  /* 0x0000180801007387 */ /* 0x0001e60000100800 */
[C---:B-1----:R-:W-:Y:S02]  /*09e0*/  LOP3.LUT R0, R4.reuse, 0xe0, RZ, 0xc0, !PT ;  /* 0x000000e004007812 */ /* 0x042fe400078ec0ff */
        /* <DEDUP_REMOVED lines=13> */
[C---:B------:R-:W-:Y:S02]  /*0ac0*/  SHF.L.W.U32.HI R2, R3.reuse, 0x2, R0 ;  /* 0x0000000203027819 */ /* 0x040fe40000010e00 */
[----:B------:R-:W-:Y:S02]  /*0ad0*/  SHF.L.U32 R3, R3, 0x2, RZ ;  /* 0x0000000203037819 */ /* 0x000fe400000006ff */
[----:B------:R-:W-:-:S02]  /*0ae0*/  SHF.R.S32.HI R4, RZ, 0x1f, R2 ;  /* 0x0000001fff047819 */ /* 0x000fc40000011402 */
[----:B------:R-:W-:Y:S02]  /*0af0*/  LOP3.LUT R13, R2, R13, RZ, 0x3c, !PT ;  /* 0x0000000d020d7212 */ /* 0x000fe400078e3cff */
[C---:B------:R-:W-:Y:S02]  /*0b00*/  LOP3.LUT R10, R4.reuse, R3, RZ, 0x3c, !PT ;  /* 0x00000003040a7212 */ /* 0x040fe400078e3cff */
[----:B------:R-:W-:Y:S02]  /*0b10*/  LOP3.LUT R11, R4, R2, RZ, 0x3c, !PT ;  /* 0x00000002040b7212 */ /* 0x000fe400078e3cff */
[----:B------:R-:W-:Y:S02]  /*0b20*/  SHF.R.U32.HI R3, RZ, 0x1e, R0 ;  /* 0x0000001eff037819 */ /* 0x000fe40000011600 */
[----:B------:R-:W-:Y:S02]  /*0b30*/  ISETP.GE.AND P1, PT, R13, RZ, PT ;  /* 0x000000ff0d00720c */ /* 0x000fe40003f26270 */
[----:B------:R-:W1:Y:S01]  /*0b40*/  I2F.F64.S64 R10, R10 ;  /* 0x0000000a000a7312 */ /* 0x000e620000301c00 */
[----:B------:R-:W-:-:S05]  /*0b50*/  LEA.HI R0, R2, R3, RZ, 0x1 ;  /* 0x0000000302007211 */ /* 0x000fca00078f08ff */
[----:B------:R-:W-:-:S04]  /*0b60*/  IMAD.MOV R2, RZ, RZ, -R0 ;  /* 0x000000ffff027224 */ /* 0x000fc800078e0a00 */
[----:B------:R-:W-:Y:S01]  /*0b70*/  @!P0 IMAD.MOV.U32 R0, RZ, RZ, R2 ;  /* 0x000000ffff008224 */ /* 0x000fe200078e0002 */
[----:B-1----:R-:W-:-:S10]  /*0b80*/  DMUL R14, R10, UR6 ;  /* 0x000000060a0e7c28 */ /* 0x002fd40008000000 */
[----:B------:R-:W1:Y:S02]  /*0b90*/  F2F.F32.F64 R14, R14 ;  /* 0x0000000e000e7310 */ /* 0x000e640000301000 */
[----:B01----:R-:W-:-:S07]  /*0ba0*/  FSEL R2, -R14, R14, !P1 ;  /* 0x0000000e0e027208 */ /* 0x003fce0004800100 */
.L_x_7:
[----:B------:R-:W-:Y:S05]  /*0bb0*/  BSYNC.RECONVERGENT B0 ;  /* 0x0000000000007941 */ /* 0x000fea0003800200 */
.L_x_6:
[----:B------:R-:W-:Y:S01]  /*0bc0*/  MOV R4, 0x37cbac00 ;  /* 0x37cbac0000047802 */ /* 0x000fe20000000f00 */
[----:B------:R-:W-:Y:S01]  /*0bd0*/  FMUL R3, R2, R2 ;  /* 0x0000000202037220 */ /* 0x000fe20000400000 */
[C---:B------:R-:W-:Y:S01]  /*0be0*/  LOP3.LUT R8, R0.reuse, 0x1, RZ, 0xc0, !PT ;  /* 0x0000000100087812 */ /* 0x040fe200078ec0ff */
[----:B------:R-:W-:Y:S01]  /*0bf0*/  IMAD.MOV.U32 R13, RZ, RZ, 0x3effffff ;  /* 0x3effffffff0d7424 */ /* 0x000fe200078e00ff */
[----:B------:R-:W-:Y:S01]  /*0c00*/  LOP3.LUT P1, RZ, R0, 0x2, RZ, 0xc0, !PT ;  /* 0x0000000200ff7812 */ /* 0x000fe2000782c0ff */
[----:B------:R-:W-:Y:S01]  /*0c10*/  FFMA R4, R3, R4, -0.0013887860113754868507 ;  /* 0xbab607ed03047423 */ /* 0x000fe20000000004 */
[----:B------:R-:W-:Y:S01]  /*0c20*/  ISETP.NE.U32.AND P0, PT, R8, 0x1, PT ;  /* 0x000000010800780c */ /* 0x000fe20003f05070 */
[----:B------:R-:W-:Y:S01]  /*0c30*/  IMAD.MOV.U32 R8, RZ, RZ, 0x3d2aaabb ;  /* 0x3d2aaabbff087424 */ /* 0x000fe200078e00ff */
[----:B------:R-:W-:Y:S02]  /*0c40*/  BSSY.RECONVERGENT B0, `(.L_x_9) ;  /* 0x000004e000007945 */ /* 0x000fe40003800200 */
[----:B------:R-:W-:-:S02]  /*0c50*/  FSEL R4, R4, -0.00019574658654164522886, !P0 ;  /* 0xb94d415304047808 */ /* 0x000fc40004000000 */
[----:B------:R-:W-:Y:S02]  /*0c60*/  FSEL R8, R8, 0.0083327032625675201416, !P0 ;  /* 0x3c0885e408087808 */ /* 0x000fe40004000000 */
[----:B------:R-:W-:Y:S01]  /*0c70*/  FSEL R0, R2, 1, P0 ;  /* 0x3f80000002007808 */ /* 0x000fe20000000000 */
[----:B------:R-:W-:Y:S01]  /*0c80*/  HFMA2 R2, -RZ, RZ, 1.875, 0 ;  /* 0x3f800000ff027431 */ /* 0x000fe200000001ff */
[----:B------:R-:W-:Y:S01]  /*0c90*/  FSEL R13, -R13, -0.16666662693023681641, !P0 ;  /* 0xbe2aaaa80d0d7808 */ /* 0x000fe20004000100 */
[C---:B------:R-:W-:Y:S02]  /*0ca0*/  FFMA R4, R3.reuse, R4, R8 ;  /* 0x0000000403047223 */ /* 0x040fe40000000008 */
[C---:B------:R-:W-:Y:S02]  /*0cb0*/  FFMA R11, R3.reuse, R0, RZ ;  /* 0x00000000030b7223 */ /* 0x040fe400000000ff */
[----:B------:R-:W-:-:S04]  /*0cc0*/  FFMA R4, R3, R4, R13 ;  /* 0x0000000403047223 */ /* 0x000fc8000000000d */
[----:B------:R-:W-:-:S04]  /*0cd0*/  FFMA R0, R11, R4, R0 ;  /* 0x000000040b007223 */ /* 0x000fc80000000000 */
[----:B------:R-:W-:-:S05]  /*0ce0*/  @P1 FADD R0, RZ, -R0 ;  /* 0x80000000ff001221 */ /* 0x000fca0000000000 */
[----:B------:R-:W-:-:S13]  /*0cf0*/  FSETP.NEU.AND P0, PT, R0, 1, PT ;  /* 0x3f8000000000780b */ /* 0x000fda0003f0d000 */
[----:B------:R-:W-:Y:S05]  /*0d00*/  @!P0 BRA `(.L_x_10) ;  /* 0x0000000400048947 */ /* 0x000fea0003800000 */
[----:B------:R-:W-:-:S13]  /*0d10*/  FSETP.NAN.AND P0, PT, |R0|, |R0|, PT ;  /* 0x400000000000720b */ /* 0x000fda0003f08200 */
[----:B------:R-:W-:Y:S01]  /*0d20*/  @P0 FADD R2, R0, 20 ;  /* 0x41a0000000020421 */ /* 0x000fe20000000000 */
[----:B------:R-:W-:Y:S06]  /*0d30*/  @P0 BRA `(.L_x_10) ;  /* 0x0000000000f80947 */ /* 0x000fec0003800000 */
[C---:B------:R-:W-:Y:S01]  /*0d40*/  FMUL R3, |R0|.reuse, 16777216 ;  /* 0x4b80000000037820 */ /* 0x040fe20000400200 */
[----:B------:R-:W-:Y:S02]  /*0d50*/  FSETP.GEU.AND P0, PT, |R0|, 1.175494350822287508e-38, PT ;  /* 0x008000000000780b */ /* 0x000fe40003f0e200 */
[----:B------:R-:W-:Y:S02]  /*0d60*/  MOV R14, 0x3a2c32e4 ;  /* 0x3a2c32e4000e7802 */ /* 0x000fe40000000f00 */
[----:B------:R-:W-:-:S05]  /*0d70*/  FSEL R3, R3, |R0|, !P0 ;  /* 0x4000000003037208 */ /* 0x000fca0004000000 */
[----:B------:R-:W-:-:S05]  /*0d80*/  VIADD R2, R3, 0xc0cafb0d ;  /* 0xc0cafb0d03027836 */ /* 0x000fca0000000000 */
[----:B------:R-:W-:-:S05]  /*0d90*/  LOP3.LUT R2, R2, 0xff800000, RZ, 0xc0, !PT ;  /* 0xff80000002027812 */ /* 0x000fca00078ec0ff */
[----:B------:R-:W-:Y:S01]  /*0da0*/  IMAD.IADD R3, R3, 0x1, -R2 ;  /* 0x0000000103037824 */ /* 0x000fe200078e0a02 */
[----:B------:R-:W-:-:S03]  /*0db0*/  I2FP.F32.S32 R2, R2 ;  /* 0x0000000200027245 */ /* 0x000fc60000201400 */
[C---:B------:R-:W-:Y:S01]  /*0dc0*/  FADD R8, R3.reuse, 1 ;  /* 0x3f80000003087421 */ /* 0x040fe20000000000 */
[----:B------:R-:W-:Y:S01]  /*0dd0*/  FADD R4, R3, -1 ;  /* 0xbf80000003047421 */ /* 0x000fe20000000000 */
[----:B------:R-:W-:Y:S02]  /*0de0*/  FSEL R3, RZ, -24, P0 ;  /* 0xc1c00000ff037808 */ /* 0x000fe40000000000 */
[----:B------:R-:W-:Y:S01]  /*0df0*/  FSETP.NEU.AND P0, PT, |R0|, +INF , PT ;  /* 0x7f8000000000780b */ /* 0x000fe20003f0d200 */
[----:B------:R-:W-:Y:S01]  /*0e00*/  FADD R11, R4, R4 ;  /* 0x00000004040b7221 */ /* 0x000fe20000000000 */
[----:B------:R-:W0:Y:S01]  /*0e10*/  MUFU.RCP R8, R8 ;  /* 0x0000000800087308 */ /* 0x000e220000001000 */
[----:B------:R-:W-:Y:S01]  /*0e20*/  FFMA R3, R2, 1.1920928955078125e-07, R3 ;  /* 0x3400000002037823 */ /* 0x000fe20000000003 */
[----:B------:R-:W-:-:S13]  /*0e30*/  FSETP.NEU.AND P0, PT, R0, RZ, P0 ;  /* 0x000000ff0000720b */ /* 0x000fda000070d000 */
[----:B------:R-:W-:Y:S01]  /*0e40*/  @!P0 FADD R0, R0, R0 ;  /* 0x0000000000008221 */ /* 0x000fe20000000000 */
[----:B0-----:R-:W-:-:S04]  /*0e50*/  FMUL R10, R8, R11 ;  /* 0x0000000b080a7220 */ /* 0x001fc80000400000 */
[----:B------:R-:W-:Y:S01]  /*0e60*/  FADD R13, R4, -R10 ;  /* 0x8000000a040d7221 */ /* 0x000fe20000000000 */
[C---:B------:R-:W-:Y:S01]  /*0e70*/  FMUL R11, R10.reuse, R10 ;  /* 0x0000000a0a0b7220 */ /* 0x040fe20000400000 */
[----:B------:R-:W-:Y:S02]  /*0e80*/  FFMA R2, R10, 1.4426950216293334961, R3 ;  /* 0x3fb8aa3b0a027823 */ /* 0x000fe40000000003 */
[----:B------:R-:W-:Y:S01]  /*0e90*/  FADD R13, R13, R13 ;  /* 0x0000000d0d0d7221 */ /* 0x000fe20000000000 */
[----:B------:R-:W-:Y:S01]  /*0ea0*/  FFMA R14, R11, R14, 0.0032181653659790754318 ;  /* 0x3b52e7db0b0e7423 */ /* 0x000fe2000000000e */
[----:B------:R-:W-:Y:S02]  /*0eb0*/  FADD R3, R3, -R2 ;  /* 0x8000000203037221 */ /* 0x000fe40000000000 */
[----:B------:R-:W-:Y:S01]  /*0ec0*/  FFMA R13, R4, -R10, R13 ;  /* 0x8000000a040d7223 */ /* 0x000fe2000000000d */
[----:B------:R-:W-:Y:S01]  /*0ed0*/  FFMA R14, R11, R14, 0.018033718690276145935 ;  /* 0x3c93bb730b0e7423 */ /* 0x000fe2000000000e */
[----:B------:R-:W-:-:S02]  /*0ee0*/  FFMA R4, R10, 1.4426950216293334961, R3 ;  /* 0x3fb8aa3b0a047823 */ /* 0x000fc40000000003 */
[----:B------:R-:W-:Y:S01]  /*0ef0*/  FMUL R13, R8, R13 ;  /* 0x0000000d080d7220 */ /* 0x000fe20000400000 */
[----:B------:R-:W-:-:S03]  /*0f00*/  FFMA R14, R11, R14, 0.12022458761930465698 ;  /* 0x3df6384f0b0e7423 */ /* 0x000fc6000000000e */
[----:B------:R-:W-:Y:S01]  /*0f10*/  FFMA R3, R13, 1.4426950216293334961, R4 ;  /* 0x3fb8aa3b0d037823 */ /* 0x000fe20000000004 */
[----:B------:R-:W-:-:S03]  /*0f20*/  FMUL R11, R11, R14 ;  /* 0x0000000e0b0b7220 */ /* 0x000fc60000400000 */
[----:B------:R-:W-:Y:S01]  /*0f30*/  FFMA R8, R10, 1.9251366722983220825e-08, R3 ;  /* 0x32a55e340a087823 */ /* 0x000fe20000000003 */
[----:B------:R-:W-:-:S04]  /*0f40*/  FMUL R4, R11, 3 ;  /* 0x404000000b047820 */ /* 0x000fc80000400000 */
[----:B------:R-:W-:-:S04]  /*0f50*/  FFMA R4, R13, R4, R8 ;  /* 0x000000040d047223 */ /* 0x000fc80000000008 */
[----:B------:R-:W-:-:S04]  /*0f60*/  FFMA R11, R10, R11, R4 ;  /* 0x0000000b0a0b7223 */ /* 0x000fc80000000004 */
[----:B------:R-:W-:-:S04]  /*0f70*/  FADD R3, R2, R11 ;  /* 0x0000000b02037221 */ /* 0x000fc80000000000 */
[----:B------:R-:W-:Y:S01]  /*0f80*/  FMUL R4, R3, 20 ;  /* 0x41a0000003047820 */ /* 0x000fe20000400000 */
[----:B------:R-:W-:-:S03]  /*0f90*/  FADD R2, -R2, R3 ;  /* 0x0000000302027221 */ /* 0x000fc60000000100 */
[----:B------:R-:W0:Y:S01]  /*0fa0*/  FRND R13, R4 ;  /* 0x00000004000d7307 */ /* 0x000e220000201000 */
[----:B------:R-:W-:Y:S01]  /*0fb0*/  FADD R2, R11, -R2 ;  /* 0x800000020b027221 */ /* 0x000fe20000000000 */
[----:B------:R-:W-:Y:S01]  /*0fc0*/  FFMA R3, R3, 20, -R4 ;  /* 0x41a0000003037823 */ /* 0x000fe20000000804 */
[----:B------:R-:W-:Y:S01]  /*0fd0*/  IMAD.MOV.U32 R11, RZ, RZ, 0x391fcb8e ;  /* 0x391fcb8eff0b7424 */ /* 0x000fe200078e00ff */
[----:B------:R-:W-:Y:S02]  /*0fe0*/  FSETP.GT.AND P2, PT, |R4|, 152, PT ;  /* 0x431800000400780b */ /* 0x000fe40003f44200 */
[----:B------:R-:W-:Y:S02]  /*0ff0*/  FFMA R3, R2, 20, R3 ;  /* 0x41a0000002037823 */ /* 0x000fe40000000003 */
[----:B------:R-:W1:Y:S01]  /*1000*/  F2I.NTZ R8, R4 ;  /* 0x0000000400087305 */ /* 0x000e620000203100 */
[----:B0-----:R-:W-:Y:S01]  /*1010*/  FADD R2, R4, -R13 ;  /* 0x8000000d04027221 */ /* 0x001fe20000000000 */
[----:B------:R-:W-:-:S03]  /*1020*/  FSETP.GT.AND P1, PT, R13, RZ, PT ;  /* 0x000000ff0d00720b */ /* 0x000fc60003f24000 */
[----:B------:R-:W-:-:S04]  /*1030*/  FADD R2, R2, R3 ;  /* 0x0000000302027221 */ /* 0x000fc80000000000 */
[----:B------:R-:W-:-:S04]  /*1040*/  FFMA R3, R2, R11, 0.0013391353422775864601 ;  /* 0x3aaf85ed02037423 */ /* 0x000fc8000000000b */
[----:B------:R-:W-:-:S04]  /*1050*/  FFMA R3, R2, R3, 0.0096188392490148544312 ;  /* 0x3c1d985602037423 */ /* 0x000fc80000000003 */
[----:B------:R-:W-:-:S04]  /*1060*/  FFMA R3, R2, R3, 0.055503588169813156128 ;  /* 0x3d6357bb02037423 */ /* 0x000fc80000000003 */
[----:B------:R-:W-:Y:S01]  /*1070*/  FFMA R11, R2, R3, 0.24022644758224487305 ;  /* 0x3e75fdec020b7423 */ /* 0x000fe20000000003 */
[----:B------:R-:W-:Y:S02]  /*1080*/  SEL R3, RZ, 0x83000000, P1 ;  /* 0x83000000ff037807 */ /* 0x000fe40000800000 */
[----:B------:R-:W-:Y:S01]  /*1090*/  FSETP.GEU.AND P1, PT, R4, RZ, PT ;  /* 0x000000ff0400720b */ /* 0x000fe20003f2e000 */
[----:B------:R-:W-:Y:S01]  /*10a0*/  FFMA R11, R2, R11, 0.69314718246459960938 ;  /* 0x3f317218020b7423 */ /* 0x000fe2000000000b */
[----:B-1----:R-:W-:Y:S01]  /*10b0*/  LEA R8, R8, -R3, 0x17 ;  /* 0x8000000308087211 */ /* 0x002fe200078eb8ff */
[----:B------:R-:W-:Y:S02]  /*10c0*/  VIADD R10, R3, 0x7f000000 ;  /* 0x7f000000030a7836 */ /* 0x000fe40000000000 */
[----:B------:R-:W-:Y:S01]  /*10d0*/  FFMA R11, R2, R11, 1 ;  /* 0x3f800000020b7423 */ /* 0x000fe2000000000b */
[----:B------:R-:W-:-:S03]  /*10e0*/  FSEL R2, RZ, +INF , !P1 ;  /* 0x7f800000ff027808 */ /* 0x000fc60004800000 */
[----:B------:R-:W-:-:S04]  /*10f0*/  FMUL R11, R10, R11 ;  /* 0x0000000b0a0b7220 */ /* 0x000fc80000400000 */
[----:B------:R-:W-:Y:S01]  /*1100*/  @!P2 FMUL R2, R8, R11 ;  /* 0x0000000b0802a220 */ /* 0x000fe20000400000 */
[----:B------:R-:W-:-:S07]  /*1110*/  @!P0 LOP3.LUT R2, R0, 0x7fffffff, RZ, 0xc0, !PT ;  /* 0x7fffffff00028812 */ /* 0x000fce00078ec0ff */
.L_x_10:
[----:B------:R-:W-:Y:S05]  /*1120*/  BSYNC.RECONVERGENT B0 ;  /* 0x0000000000007941 */ /* 0x000fea0003800200 */
.L_x_9:
[----:B------:R-:W0:Y:S01]  /*1130*/  LDCU UR5, c[0x0][0x398] ;  /* 0x00007300ff0577ac */ /* 0x000e220008000800 */
[----:B------:R-:W-:Y:S01]  /*1140*/  FFMA R5, R12, R2, R5 ;  /* 0x000000020c057223 */ /* 0x000fe20000000005 */
[----:B0-----:R-:W-:-:S09]  /*1150*/  UISETP.NE.AND UP0, UPT, UR4, UR5, UPT ;  /* 0x000000050400728c */ /* 0x001fd2000bf05270 */
[----:B------:R-:W-:Y:S05]  /*1160*/  BRA.U UP0, `(.L_x_11) ;  /* 0xffffffed00f87547 */ /* 0x000fea000b83ffff */
.L_x_0:
[----:B------:R-:W0:Y:S02]  /*1170*/  LDC.64 R2, c[0x0][0x388] ;  /* 0x0000e200ff027b82 */ /* 0x000e240000000a00 */
[----:B0-----:R0:W5:Y:S01]  /*1180*/  LDG.E R6, desc[UR8][R2.64] ;  /* 0x0000000802067981 */ /* 0x001162000c1e1900 */
[----:B------:R-:W-:-:S07]  /*1190*/  FADD R7, -R5, -RZ ;  /* 0x800000ff05077221 */ /* 0x000fce0000000100 */
.L_x_12:
[----:B-----5:R-:W-:Y:S01]  /*11a0*/  FSETP.GT.AND P0, PT, R6, -R5, PT ;  /* 0x800000050600720b */ /* 0x020fe20003f04000 */
[----:B------:R-:W-:-:S12]  /*11b0*/  YIELD ;  /* 0x0000000000007946 */ /* 0x000fd80003800000 */
[----:B------:R-:W-:Y:S05]  /*11c0*/  @!P0 EXIT ;  /* 0x000000000000894d */ /* 0x000fea0003800000 */
[----:B------:R-:W2:Y:S02]  /*11d0*/  ATOMG.E.CAS.STRONG.GPU PT, R9, [R2], R6, R7 ;  /* 0x00000006020973a9 */ /* 0x000ea400001ee107 */
[----:B--2---:R-:W-:Y:S01]  /*11e0*/  ISETP.NE.AND P0, PT, R9, R6, PT ;  /* 0x000000060900720c */ /* 0x004fe20003f05270 */
[----:B------:R-:W-:-:S12]  /*11f0*/  IMAD.MOV.U32 R6, RZ, RZ, R9 ;  /* 0x000000ffff067224 */ /* 0x000fd800078e0009 */
[----:B------:R-:W-:Y:S05]  /*1200*/  @P0 BRA `(.L_x_12) ;  /* 0xfffffffc00e40947 */ /* 0x000fea000383ffff */
[----:B------:R-:W-:Y:S05]  /*1210*/  EXIT ;  /* 0x000000000000794d */ /* 0x000fea0003800000 */
        .weak           $__internal_0_$__cuda_sm3x_div_rn_noftz_f32_slowpath
        .type           $__internal_0_$__cuda_sm3x_div_rn_noftz_f32_slowpath,@function
        .size           $__internal_0_$__cuda_sm3x_div_rn_noftz_f32_slowpath,(.L_x_26 - $__internal_0_$__cuda_sm3x_div_rn_noftz_f32_slowpath)
$__internal_0_$__cuda_sm3x_div_rn_noftz_f32_slowpath:
[----:B------:R-:W-:Y:S01]  /*1220*/  SHF.R.U32.HI R0, RZ, 0x17, R2 ;  /* 0x00000017ff007819 */ /* 0x000fe20000011602 */
[----:B------:R-:W-:Y:S04]  /*1230*/  BSSY.RECONVERGENT B0, `(.L_x_13) ;  /* 0x000005c000007945 */ /* 0x000fe80003800200 */
[----:B------:R-:W-:Y:S01]  /*1240*/  BSSY.RELIABLE B2, `(.L_x_14) ;  /* 0x000001a000027945 */ /* 0x000fe20003800100 */
[----:B------:R-:W-:-:S05]  /*1250*/  LOP3.LUT R8, R0, 0xff, RZ, 0xc0, !PT ;  /* 0x000000ff00087812 */ /* 0x000fca00078ec0ff */
[----:B------:R-:W-:-:S05]  /*1260*/  VIADD R10, R8, 0xffffffff ;  /* 0xffffffff080a7836 */ /* 0x000fca0000000000 */
[----:B------:R-:W-:-:S13]  /*1270*/  ISETP.GT.U32.OR P0, PT, R10, 0xfd, !PT ;  /* 0x000000fd0a00780c */ /* 0x000fda0007f04470 */
[----:B------:R-:W-:Y:S01]  /*1280*/  @!P0 MOV R3, RZ ;  /* 0x000000ff00038202 */ /* 0x000fe20000000f00 */
[----:B------:R-:W-:Y:S06]  /*1290*/  @!P0 BRA `(.L_x_15) ;  /* 0x0000000000508947 */ /* 0x000fec0003800000 */
[----:B------:R-:W-:Y:S01]  /*12a0*/  FSETP.GTU.FTZ.AND P0, PT, |R2|, +INF , PT ;  /* 0x7f8000000200780b */ /* 0x000fe20003f1c200 */
[----:B------:R-:W-:-:S12]  /*12b0*/  IMAD.MOV.U32 R0, RZ, RZ, R2 ;  /* 0x000000ffff007224 */ /* 0x000fd800078e0002 */
[----:B------:R-:W-:Y:S05]  /*12c0*/  @P0 BREAK.RELIABLE B2 ;  /* 0x0000000000020942 */ /* 0x000fea0003800100 */
[----:B------:R-:W-:Y:S05]  /*12d0*/  @P0 BRA `(.L_x_16) ;  /* 0x0000000400400947 */ /* 0x000fea0003800000 */
[----:B------:R-:W-:-:S05]  /*12e0*/  IMAD.MOV.U32 R3, RZ, RZ, 0x40490fdb ;  /* 0x40490fdbff037424 */ /* 0x000fca00078e00ff */
[----:B------:R-:W-:-:S13]  /*12f0*/  LOP3.LUT P0, RZ, R3, 0x7fffffff, R2, 0xc8, !PT ;  /* 0x7fffffff03ff7812 */ /* 0x000fda000780c802 */
[----:B------:R-:W-:Y:S05]  /*1300*/  @!P0 BREAK.RELIABLE B2 ;  /* 0x0000000000028942 */ /* 0x000fea0003800100 */
[----:B------:R-:W-:Y:S05]  /*1310*/  @!P0 BRA `(.L_x_17) ;  /* 0x0000000400288947 */ /* 0x000fea0003800000 */
[----:B------:R-:W-:-:S13]  /*1320*/  LOP3.LUT P0, RZ, R2, 0x7fffffff, RZ, 0xc0, !PT ;  /* 0x7fffffff02ff7812 */ /* 0x000fda000780c0ff */
[----:B------:R-:W-:Y:S05]  /*1330*/  @!P0 BREAK.RELIABLE B2 ;  /* 0x0000000000028942 */ /* 0x000fea0003800100 */
[----:B------:R-:W-:Y:S05]  /*1340*/  @!P0 BRA `(.L_x_18) ;  /* 0x0000000400148947 */ /* 0x000fea0003800000 */
[----:B------:R-:W-:Y:S02]  /*1350*/  FSETP.NEU.FTZ.AND P1, PT, |R0|, +INF , PT ;  /* 0x7f8000000000780b */ /* 0x000fe40003f3d200 */
[----:B------:R-:W-:-:S04]  /*1360*/  LOP3.LUT P0, RZ, R3, 0x7fffffff, RZ, 0xc0, !PT ;  /* 0x7fffffff03ff7812 */ /* 0x000fc8000780c0ff */
[----:B------:R-:W-:-:S13]  /*1370*/  PLOP3.LUT P0, PT, P1, P0, PT, 0x2f, 0xf2 ;  /* 0x0000000000f2781c */ /* 0x000fda0000f00577 */
[----:B------:R-:W-:Y:S05]  /*1380*/  @P0 BREAK.RELIABLE B2 ;  /* 0x0000000000020942 */ /* 0x000fea0003800100 */
[----:B------:R-:W-:Y:S05]  /*1390*/  @P0 BRA `(.L_x_19) ;  /* 0x0000000000f40947 */ /* 0x000fea0003800000 */
[----:B------:R-:W-:-:S13]  /*13a0*/  ISETP.GE.AND P0, PT, R10, RZ, PT ;  /* 0x000000ff0a00720c */ /* 0x000fda0003f06270 */
[----:B------:R-:W-:Y:S01]  /*13b0*/  @P0 MOV R3, RZ ;  /* 0x000000ff00030202 */ /* 0x000fe20000000f00 */
[----:B------:R-:W-:Y:S01]  /*13c0*/  @!P0 FFMA R2, R0, 1.84467440737095516160e+19, RZ ;  /* 0x5f80000000028823 */ /* 0x000fe200000000ff */
[----:B------:R-:W-:-:S07]  /*13d0*/  @!P0 IMAD.MOV.U32 R3, RZ, RZ, -0x40 ;  /* 0xffffffc0ff038424 */ /* 0x000fce00078e00ff */
.L_x_15:
[----:B------:R-:W-:Y:S05]  /*13e0*/  BSYNC.RELIABLE B2 ;  /* 0x0000000000027941 */ /* 0x000fea0003800100 */
.L_x_14:
[----:B------:R-:W-:Y:S01]  /*13f0*/  UMOV UR5, 0x40490fdb ;  /* 0x40490fdb00057882 */ /* 0x000fe20000000000 */
[----:B------:R-:W-:Y:S01]  /*1400*/  VIADD R8, R8, 0xffffff81 ;  /* 0xffffff8108087836 */ /* 0x000fe20000000000 */
[----:B------:R-:W-:Y:S01]  /*1410*/  UIADD3 UR5, UPT, UPT, UR5, -0x800000, URZ ;  /* 0xff80000005057890 */ /* 0x000fe2000fffe0ff */
[----:B------:R-:W-:Y:S02]  /*1420*/  BSSY.RECONVERGENT B2, `(.L_x_20) ;  /* 0x0000033000027945 */ /* 0x000fe40003800200 */
[----:B------:R-:W-:Y:S01]  /*1430*/  IMAD R0, R8, -0x800000, R2 ;  /* 0xff80000008007824 */ /* 0x000fe200078e0202 */
[----:B------:R-:W-:Y:S02]  /*1440*/  IADD3 R3, PT, PT, R3, -0x1, R8 ;  /* 0xffffffff03037810 */ /* 0x000fe40007ffe008 */
[----:B------:R-:W-:-:S03]  /*1450*/  FADD.FTZ R11, -RZ, -UR5 ;  /* 0x80000005ff0b7e21 */ /* 0x000fc60008010100 */
[----:B------:R-:W0:Y:S02]  /*1460*/  MUFU.RCP R10, UR5 ;  /* 0x00000005000a7d08 */ /* 0x000e240008001000 */
[----:B0-----:R-:W-:-:S04]  /*1470*/  FFMA R13, R10, R11, 1 ;  /* 0x3f8000000a0d7423 */ /* 0x001fc8000000000b */
[----:B------:R-:W-:-:S04]  /*1480*/  FFMA R13, R10, R13, R10 ;  /* 0x0000000d0a0d7223 */ /* 0x000fc8000000000a */
[----:B------:R-:W-:-:S04]  /*1490*/  FFMA R2, R0, R13, RZ ;  /* 0x0000000d00027223 */ /* 0x000fc800000000ff */
[----:B------:R-:W-:-:S04]  /*14a0*/  FFMA R10, R11, R2, R0 ;  /* 0x000000020b0a7223 */ /* 0x000fc80000000000 */
[----:B------:R-:W-:-:S04]  /*14b0*/  FFMA R10, R13, R10, R2 ;  /* 0x0000000a0d0a7223 */ /* 0x000fc80000000002 */
[----:B------:R-:W-:-:S04]  /*14c0*/  FFMA R11, R11, R10, R0 ;  /* 0x0000000a0b0b7223 */ /* 0x000fc80000000000 */
[----:B------:R-:W-:-:S05]  /*14d0*/  FFMA R0, R13, R11, R10 ;  /* 0x0000000b0d007223 */ /* 0x000fca000000000a */
[----:B------:R-:W-:-:S04]  /*14e0*/  SHF.R.U32.HI R2, RZ, 0x17, R0 ;  /* 0x00000017ff027819 */ /* 0x000fc80000011600 */
[----:B------:R-:W-:-:S04]  /*14f0*/  LOP3.LUT R2, R2, 0xff, RZ, 0xc0, !PT ;  /* 0x000000ff02027812 */ /* 0x000fc800078ec0ff */
[----:B------:R-:W-:-:S05]  /*1500*/  IADD3 R14, PT, PT, R2, R3, RZ ;  /* 0x00000003020e7210 */ /* 0x000fca0007ffe0ff */
[----:B------:R-:W-:-:S05]  /*1510*/  VIADD R2, R14, 0xffffffff ;  /* 0xffffffff0e027836 */ /* 0x000fca0000000000 */
[----:B------:R-:W-:-:S13]  /*1520*/  ISETP.GE.U32.AND P0, PT, R2, 0xfe, PT ;  /* 0x000000fe0200780c */ /* 0x000fda0003f06070 */
[----:B------:R-:W-:Y:S05]  /*1530*/  @!P0 BRA `(.L_x_21) ;  /* 0x0000000000808947 */ /* 0x000fea0003800000 */
[----:B------:R-:W-:-:S13]  /*1540*/  ISETP.GT.AND P0, PT, R14, 0xfe, PT ;  /* 0x000000fe0e00780c */ /* 0x000fda0003f04270 */
[----:B------:R-:W-:Y:S05]  /*1550*/  @P0 BRA `(.L_x_22) ;  /* 0x00000000006c0947 */ /* 0x000fea0003800000 */
[----:B------:R-:W-:-:S13]  /*1560*/  ISETP.GE.AND P0, PT, R14, 0x1, PT ;  /* 0x000000010e00780c */ /* 0x000fda0003f06270 */
[----:B------:R-:W-:Y:S05]  /*1570*/  @P0 BRA `(.L_x_23) ;  /* 0x0000000000740947 */ /* 0x000fea0003800000 */
[----:B------:R-:W-:Y:S02]  /*1580*/  ISETP.GE.AND P0, PT, R14, -0x18, PT ;  /* 0xffffffe80e00780c */ /* 0x000fe40003f06270 */
[----:B------:R-:W-:-:S11]  /*1590*/  LOP3.LUT R0, R0, 0x80000000, RZ, 0xc0, !PT ;  /* 0x8000000000007812 */ /* 0x000fd600078ec0ff */
[----:B------:R-:W-:Y:S05]  /*15a0*/  @!P0 BRA `(.L_x_23) ;  /* 0x0000000000688947 */ /* 0x000fea0003800000 */
[CCC-:B------:R-:W-:Y:S01]  /*15b0*/  FFMA.RZ R2, R13.reuse, R11.reuse, R10.reuse ;  /* 0x0000000b0d027223 */ /* 0x1c0fe2000000c00a */
[C---:B------:R-:W-:Y:S01]  /*15c0*/  VIADD R8, R14.reuse, 0x20 ;  /* 0x000000200e087836 */ /* 0x040fe20000000000 */
[C---:B------:R-:W-:Y:S02]  /*15d0*/  ISETP.NE.AND P2, PT, R14.reuse, RZ, PT ;  /* 0x000000ff0e00720c */ /* 0x040fe40003f45270 */
[----:B------:R-:W-:Y:S02]  /*15e0*/  ISETP.NE.AND P1, PT, R14, RZ, PT ;  /* 0x000000ff0e00720c */ /* 0x000fe40003f25270 */
[----:B------:R-:W-:Y:S01]  /*15f0*/  LOP3.LUT R3, R2, 0x7fffff, RZ, 0xc0, !PT ;  /* 0x007fffff02037812 */ /* 0x000fe200078ec0ff */
[CCC-:B------:R-:W-:Y:S01]  /*1600*/  FFMA.RP R2, R13.reuse, R11.reuse, R10.reuse ;  /* 0x0000000b0d027223 */ /* 0x1c0fe2000000800a */
[----:B------:R-:W-:Y:S01]  /*1610*/  FFMA.RM R13, R13, R11, R10 ;  /* 0x0000000b0d0d7223 */ /* 0x000fe2000000400a */
[----:B------:R-:W-:Y:S02]  /*1620*/  IADD3 R10, PT, PT, -R14, RZ, RZ ;  /* 0x000000ff0e0a7210 */ /* 0x000fe40007ffe1ff */
[----:B------:R-:W-:-:S02]  /*1630*/  LOP3.LUT R3, R3, 0x800000, RZ, 0xfc, !PT ;  /* 0x0080000003037812 */ /* 0x000fc400078efcff */
[----:B------:R-:W-:Y:S02]  /*1640*/  FSETP.NEU.FTZ.AND P0, PT, R2, R13, PT ;  /* 0x0000000d0200720b */ /* 0x000fe40003f1d000 */
[----:B------:R-:W-:Y:S02]  /*1650*/  SHF.L.U32 R8, R3, R8, RZ ;  /* 0x0000000803087219 */ /* 0x000fe400000006ff */
[----:B------:R-:W-:Y:S02]  /*1660*/  SEL R2, R10, RZ, P2 ;  /* 0x000000ff0a027207 */ /* 0x000fe40001000000 */
[----:B------:R-:W-:Y:S02]  /*1670*/  ISETP.NE.AND P1, PT, R8, RZ, P1 ;  /* 0x000000ff0800720c */ /* 0x000fe40000f25270 */
[----:B------:R-:W-:Y:S02]  /*1680*/  SHF.R.U32.HI R2, RZ, R2, R3 ;  /* 0x00000002ff027219 */ /* 0x000fe40000011603 */
[----:B------:R-:W-:-:S02]  /*1690*/  PLOP3.LUT P0, PT, P0, P1, PT, 0xf8, 0x8f ;  /* 0x00000000008f781c */ /* 0x000fc40000703f70 */
[----:B------:R-:W-:Y:S02]  /*16a0*/  SHF.R.U32.HI R8, RZ, 0x1, R2 ;  /* 0x00000001ff087819 */ /* 0x000fe40000011602 */
[----:B------:R-:W-:-:S04]  /*16b0*/  SEL R3, RZ, 0x1, !P0 ;  /* 0x00000001ff037807 */ /* 0x000fc80004000000 */
[----:B------:R-:W-:-:S04]  /*16c0*/  LOP3.LUT R3, R3, 0x1, R8, 0xf8, !PT ;  /* 0x0000000103037812 */ /* 0x000fc800078ef808 */
[----:B------:R-:W-:-:S05]  /*16d0*/  LOP3.LUT R3, R3, R2, RZ, 0xc0, !PT ;  /* 0x0000000203037212 */ /* 0x000fca00078ec0ff */
[----:B------:R-:W-:-:S05]  /*16e0*/  IMAD.IADD R3, R8, 0x1, R3 ;  /* 0x0000000108037824 */ /* 0x000fca00078e0203 */
[----:B------:R-:W-:Y:S01]  /*16f0*/  LOP3.LUT R0, R3, R0, RZ, 0xfc, !PT ;  /* 0x0000000003007212 */ /* 0x000fe200078efcff */
[----:B------:R-:W-:Y:S06]  /*1700*/  BRA `(.L_x_23) ;  /* 0x0000000000107947 */ /* 0x000fec0003800000 */
.L_x_22:
[----:B------:R-:W-:-:S04]  /*1710*/  LOP3.LUT R0, R0, 0x80000000, RZ, 0xc0, !PT ;  /* 0x8000000000007812 */ /* 0x000fc800078ec0ff */
[----:B------:R-:W-:Y:S01]  /*1720*/  LOP3.LUT R0, R0, 0x7f800000, RZ, 0xfc, !PT ;  /* 0x7f80000000007812 */ /* 0x000fe200078efcff */
[----:B------:R-:W-:Y:S06]  /*1730*/  BRA `(.L_x_23) ;  /* 0x0000000000047947 */ /* 0x000fec0003800000 */
.L_x_21:
[----:B------:R-:W-:-:S07]  /*1740*/  IMAD R0, R3, 0x800000, R0 ;  /* 0x0080000003007824 */ /* 0x000fce00078e0200 */
.L_x_23:
[----:B------:R-:W-:Y:S05]  /*1750*/  BSYNC.RECONVERGENT B2 ;  /* 0x0000000000027941 */ /* 0x000fea0003800200 */
.L_x_20:
[----:B------:R-:W-:Y:S05]  /*1760*/  BRA `(.L_x_24) ;  /* 0x0000000000207947 */ /* 0x000fea0003800000 */
.L_x_19:
[----:B------:R-:W-:-:S04]  /*1770*/  LOP3.LUT R0, R3, 0x80000000, R2, 0x48, !PT ;  /* 0x8000000003007812 */ /* 0x000fc800078e4802 */
[----:B------:R-:W-:Y:S01]  /*1780*/  LOP3.LUT R0, R0, 0x7f800000, RZ, 0xfc, !PT ;  /* 0x7f80000000007812 */ /* 0x000fe200078efcff */
[----:B------:R-:W-:Y:S06]  /*1790*/  BRA `(.L_x_24) ;  /* 0x0000000000147947 */ /* 0x000fec0003800000 */
.L_x_18:
[----:B------:R-:W-:Y:S01]  /*17a0*/  LOP3.LUT R0, R3, 0x80000000, R2, 0x48, !PT ;  /* 0x8000000003007812 */ /* 0x000fe200078e4802 */
[----:B------:R-:W-:Y:S06]  /*17b0*/  BRA `(.L_x_24) ;  /* 0x00000000000c7947 */ /* 0x000fec0003800000 */
.L_x_17:
[----:B------:R-:W0:Y:S01]  /*17c0*/  MUFU.RSQ R0, -QNAN ;  /* 0xffc0000000007908 */ /* 0x000e220000001400 */
[----:B------:R-:W-:Y:S05]  /*17d0*/  BRA `(.L_x_24) ;  /* 0x0000000000047947 */ /* 0x000fea0003800000 */
.L_x_16:
[----:B------:R-:W-:-:S07]  /*17e0*/  FADD.FTZ R0, R0, 3.1415927410125732422 ;  /* 0x40490fdb00007421 */ /* 0x000fce0000010000 */
.L_x_24:
[----:B------:R-:W-:Y:S05]  /*17f0*/  BSYNC.RECONVERGENT B0 ;  /* 0x0000000000007941 */ /* 0x000fea0003800200 */
.L_x_13:
[----:B------:R-:W-:Y:S01]  /*1800*/  MOV R2, R4 ;  /* 0x0000000400027202 */ /* 0x000fe20000000f00 */
[----:B------:R-:W-:-:S04]  /*1810*/  IMAD.MOV.U32 R3, RZ, RZ, 0x0 ;  /* 0x00000000ff037424 */ /* 0x000fc800078e00ff */
[----:B0-----:R-:W-:Y:S05]  /*1820*/  RET.REL.NODEC R2 `(_Z4evalPKfPfmi) ;  /* 0xffffffe402f47950 */ /* 0x001fea0003c3ffff */
.L_x_25:
[----:B------:R-:W-:-:S00]  /*1830*/  BRA `(.L_x_25) ;  /* 0xfffffffc00fc7947 */ /* 0x000fc0000383ffff */
[----:B------:R-:W-:-:S00]  /*1840*/  NOP ;  /* 0x0000000000007918 */ /* 0x000fc00000000000 */
        /* <DEDUP_REMOVED lines=11> */
.L_x_26:


//--------------------- .nv.global.init           --------------------------
	.section	.nv.global.init,"aw",@progbits
	.align	4
.nv.global.init:
	.type		__cudart_i2opi_f,@object
	.size		__cudart_i2opi_f,(.L_0 - __cudart_i2opi_f)
__cudart_i2opi_f:
        /*0000*/ 	.byte	0x41, 0x90, 0x43, 0x3c, 0x99, 0x95, 0x62, 0xdb, 0xc0, 0xdd, 0x34, 0xf5, 0xd1, 0x57, 0x27, 0xfc
        /*0010*/ 	.byte	0x29, 0x15, 0x44, 0x4e, 0x6e, 0x83, 0xf9, 0xa2
.L_0:


//--------------------- .nv.shared.reserved.0     --------------------------
	.section	.nv.shared.reserved.0,"aw",@nobits
	.weak		__nv_reservedSMEM_offset_0_alias
	.size		__nv_reservedSMEM_offset_0_alias, 0, 64
	.other		__nv_reservedSMEM_offset_0_alias,@"STO_CUDA_RESERVED_SHARED STV_DEFAULT"
__nv_reservedSMEM_offset_0_alias:
	.zero		0
	.zero		64


//--------------------- .nv.constant0._Z4evalPKfPfmi --------------------------
	.section	.nv.constant0._Z4evalPKfPfmi,"a",@progbits
	.sectionflags	@""
	.align	4
.nv.constant0._Z4evalPKfPfmi:
	.zero		924


//--------------------- SYMBOLS --------------------------

	.type		.nv.reservedSmem.offset0,@object
	.size		.nv.reservedSmem.offset0,0x4
